	.target	sm_90a

	.elftype	@"ET_EXEC"


//--------------------- .note.nv.tkinfo           --------------------------
	.section	.note.nv.tkinfo,"",@"SHT_NOTE"
	.sectionflags	@"SHF_NOTE_NV_TKINFO"
	.tkinfo
        /*0018*/ 	.word	0x00000002
        /*0030*/ 	.string	""
        /*0030*/ 	.string	"ptxas"
        /*0030*/ 	.string	"Cuda compilation tools, release 13.0, V13.0.88"
        /*0030*/ 	.string	"Build cuda_13.0.r13.0/compiler.36424714_0"
        /*0030*/ 	.string	"-v  -suppress-debug-info  -lineinfo  -arch sm_90a "



//--------------------- .note.nv.cuinfo           --------------------------
	.section	.note.nv.cuinfo,"",@"SHT_NOTE"
	.sectionflags	@"SHF_NOTE_NV_CUINFO"
        /*0018*/ 	.short	0x0002
        /*001a*/ 	.short	0x005a
        /*001c*/ 	.short	0x0082
	.zero		2


//--------------------- .nv.info                  --------------------------
	.section	.nv.info,"",@"SHT_CUDA_INFO"
	.align	4


	//----- nvinfo : EIATTR_REGCOUNT
	.align		4
        /*0000*/ 	.byte	0x04, 0x2f
        /*0002*/ 	.short	(.L_1 - .L_0)
	.align		4
.L_0:
        /*0004*/ 	.word	index@(gluon_wgmma)
        /*0008*/ 	.word	0x000000ff


	//----- nvinfo : EIATTR_FRAME_SIZE
	.align		4
.L_1:
        /*000c*/ 	.byte	0x04, 0x11
        /*000e*/ 	.short	(.L_3 - .L_2)
	.align		4
.L_2:
        /*0010*/ 	.word	index@(gluon_wgmma)
        /*0014*/ 	.word	0x00000ac8


	//----- nvinfo : EIATTR_MIN_STACK_SIZE
	.align		4
.L_3:
        /*0018*/ 	.byte	0x04, 0x12
        /*001a*/ 	.short	(.L_5 - .L_4)
	.align		4
.L_4:
        /*001c*/ 	.word	index@(gluon_wgmma)
        /*0020*/ 	.word	0x00000ac8
.L_5:


//--------------------- .nv.compat                --------------------------
	.section	.nv.compat,"",@"SHT_CUDA_COMPAT_INFO"
	.align	4
        /*0000*/ 	.byte	0x02, 0x09, 0x01, 0x00, 0x02, 0x02, 0x04, 0x00, 0x02, 0x05, 0x05, 0x00, 0x03, 0x07, 0x01, 0x01
        /*0010*/ 	.byte	0x02, 0x03, 0x03, 0x00, 0x02, 0x06, 0x01, 0x00, 0x04, 0x0b, 0x08, 0x00, 0x00, 0x00, 0x00, 0x00
        /*0020*/ 	.byte	0x00, 0x00, 0x00, 0x00


//--------------------- .nv.info.gluon_wgmma      --------------------------
	.section	.nv.info.gluon_wgmma,"",@"SHT_CUDA_INFO"
	.sectionflags	@""
	.align	4


	//----- nvinfo : EIATTR_CUDA_API_VERSION
	.align		4
        /*0000*/ 	.byte	0x04, 0x37
        /*0002*/ 	.short	(.L_7 - .L_6)
.L_6:
        /*0004*/ 	.word	0x00000082


	//----- nvinfo : EIATTR_KPARAM_INFO
	.align		4
.L_7:
        /*0008*/ 	.byte	0x04, 0x17
        /*000a*/ 	.short	(.L_9 - .L_8)
.L_8:
        /*000c*/ 	.word	0x00000000
        /*0010*/ 	.short	0x000a
        /*0012*/ 	.short	0x0048
        /*0014*/ 	.byte	0x00, 0xf4, 0x21, 0x00


	//----- nvinfo : EIATTR_KPARAM_INFO
	.align		4
.L_9:
        /*0018*/ 	.byte	0x04, 0x17
        /*001a*/ 	.short	(.L_11 - .L_10)
.L_10:
        /*001c*/ 	.word	0x00000000
        /*0020*/ 	.short	0x0009
        /*0022*/ 	.short	0x0040
        /*0024*/ 	.byte	0x00, 0xf4, 0x21, 0x00


	//----- nvinfo : EIATTR_KPARAM_INFO
	.align		4
.L_11:
        /*0028*/ 	.byte	0x04, 0x17
        /*002a*/ 	.short	(.L_13 - .L_12)
.L_12:
        /*002c*/ 	.word	0x00000000
        /*0030*/ 	.short	0x0008
        /*0032*/ 	.short	0x0038
        /*0034*/ 	.byte	0x00, 0xf0, 0x21, 0x00


	//----- nvinfo : EIATTR_KPARAM_INFO
	.align		4
.L_13:
        /*0038*/ 	.byte	0x04, 0x17
        /*003a*/ 	.short	(.L_15 - .L_14)
.L_14:
        /*003c*/ 	.word	0x00000000
        /*0040*/ 	.short	0x0007
        /*0042*/ 	.short	0x0030
        /*0044*/ 	.byte	0x00, 0xf0, 0x21, 0x00


	//----- nvinfo : EIATTR_KPARAM_INFO
	.align		4
.L_15:
        /*0048*/ 	.byte	0x04, 0x17
        /*004a*/ 	.short	(.L_17 - .L_16)
.L_16:
        /*004c*/ 	.word	0x00000000
        /*0050*/ 	.short	0x0006
        /*0052*/ 	.short	0x0028
        /*0054*/ 	.byte	0x00, 0xf0, 0x21, 0x00


	//----- nvinfo : EIATTR_KPARAM_INFO
	.align		4
.L_17:
        /*0058*/ 	.byte	0x04, 0x17
        /*005a*/ 	.short	(.L_19 - .L_18)
.L_18:
        /*005c*/ 	.word	0x00000000
        /*0060*/ 	.short	0x0005
        /*0062*/ 	.short	0x0020
        /*0064*/ 	.byte	0x00, 0xf0, 0x11, 0x00


	//----- nvinfo : EIATTR_KPARAM_INFO
	.align		4
.L_19:
        /*0068*/ 	.byte	0x04, 0x17
        /*006a*/ 	.short	(.L_21 - .L_20)
.L_20:
        /*006c*/ 	.word	0x00000000
        /*0070*/ 	.short	0x0004
        /*0072*/ 	.short	0x001c
        /*0074*/ 	.byte	0x00, 0xf0, 0x11, 0x00


	//----- nvinfo : EIATTR_KPARAM_INFO
	.align		4
.L_21:
        /*0078*/ 	.byte	0x04, 0x17
        /*007a*/ 	.short	(.L_23 - .L_22)
.L_22:
        /*007c*/ 	.word	0x00000000
        /*0080*/ 	.short	0x0003
        /*0082*/ 	.short	0x0018
        /*0084*/ 	.byte	0x00, 0xf0, 0x11, 0x00


	//----- nvinfo : EIATTR_KPARAM_INFO
	.align		4
.L_23:
        /*0088*/ 	.byte	0x04, 0x17
        /*008a*/ 	.short	(.L_25 - .L_24)
.L_24:
        /*008c*/ 	.word	0x00000000
        /*0090*/ 	.short	0x0002
        /*0092*/ 	.short	0x0010
        /*0094*/ 	.byte	0x00, 0xf4, 0x21, 0x00


	//----- nvinfo : EIATTR_KPARAM_INFO
	.align		4
.L_25:
        /*0098*/ 	.byte	0x04, 0x17
        /*009a*/ 	.short	(.L_27 - .L_26)
.L_26:
        /*009c*/ 	.word	0x00000000
        /*00a0*/ 	.short	0x0001
        /*00a2*/ 	.short	0x0008
        /*00a4*/ 	.byte	0x00, 0xf4, 0x21, 0x00


	//----- nvinfo : EIATTR_KPARAM_INFO
	.align		4
.L_27:
        /*00a8*/ 	.byte	0x04, 0x17
        /*00aa*/ 	.short	(.L_29 - .L_28)
.L_28:
        /*00ac*/ 	.word	0x00000000
        /*00b0*/ 	.short	0x0000
        /*00b2*/ 	.short	0x0000
        /*00b4*/ 	.byte	0x00, 0xf4, 0x21, 0x00


	//----- nvinfo : EIATTR_SPARSE_MMA_MASK
	.align		4
.L_29:
        /*00b8*/ 	.byte	0x03, 0x50
        /*00ba*/ 	.short	0x0000


	//----- nvinfo : EIATTR_MAXREG_COUNT
	.align		4
        /*00bc*/ 	.byte	0x03, 0x1b
        /*00be*/ 	.short	0x00ff


	//----- nvinfo : EIATTR_NUM_BARRIERS
	.align		4
        /*00c0*/ 	.byte	0x02, 0x4c
        /*00c2*/ 	.byte	0x01
	.zero		1


	//----- nvinfo : EIATTR_ANNOTATIONS
	.align		4
        /*00c4*/ 	.byte	0x04, 0x55
        /*00c6*/ 	.short	(.L_31 - .L_30)


	//   ....[0]....
.L_30:
        /*00c8*/ 	.word	0x00000001
        /*00cc*/ 	.byte	0xa0, 0x10, 0x00, 0x00, 0x01, 0x00, 0x00, 0x00, 0xe0, 0x10, 0x00, 0x00, 0x01, 0x00, 0x00, 0x00
        /* <DEDUP_REMOVED lines=1040> */
        /*41dc*/ 	.byte	0xe0, 0xc2, 0x00, 0x00, 0x01, 0x00, 0x00, 0x00, 0xf0, 0xc2, 0x00, 0x00


	//----- nvinfo : EIATTR_MERCURY_ISA_VERSION
	.align		4
.L_31:
        /*41e8*/ 	.byte	0x03, 0x5f
        /*41ea*/ 	.short	0x0101


	//----- nvinfo : EIATTR_INT_WARP_WIDE_INSTR_OFFSETS
	.align		4
        /*41ec*/ 	.byte	0x04, 0x31
        /*41ee*/ 	.short	(.L_33 - .L_32)


	//   ....[0]....
.L_32:
        /*41f0*/ 	.word	0x00002d20


	//   ....[1]....
        /*41f4*/ 	.word	0x00002d40


	//   ....[2]....
        /*41f8*/ 	.word	0x00002d50


	//   ....[3]....
        /*41fc*/ 	.word	0x00002d60


	//   ....[4]....
        /*4200*/ 	.word	0x00002e70


	//   ....[5]....
        /*4204*/ 	.word	0x00004d20


	//   ....[6]....
        /*4208*/ 	.word	0x00004d30


	//   ....[7]....
        /*420c*/ 	.word	0x00004d40


	//   ....[8]....
        /*4210*/ 	.word	0x00004d50


	//   ....[9]....
        /*4214*/ 	.word	0x0000c840


	//   ....[10]....
        /*4218*/ 	.word	0x0000c850


	//----- nvinfo : EIATTR_COOP_GROUP_MASK_REGIDS
	.align		4
.L_33:
        /*421c*/ 	.byte	0x04, 0x29
        /*421e*/ 	.short	(.L_35 - .L_34)


	//   ....[0]....
.L_34:
        /*4220*/ 	.word	0xffffffff


	//   ....[1]....
        /*4224*/ 	.word	0xffffffff


	//   ....[2]....
        /*4228*/ 	.word	0xffffffff


	//----- nvinfo : EIATTR_COOP_GROUP_INSTR_OFFSETS
	.align		4
.L_35:
        /*422c*/ 	.byte	0x04, 0x28
        /*422e*/ 	.short	(.L_37 - .L_36)


	//   ....[0]....
.L_36:
        /*4230*/ 	.word	0x00000150


	//   ....[1]....
        /*4234*/ 	.word	0x000006f0


	//   ....[2]....
        /*4238*/ 	.word	0x00000cc0


	//----- nvinfo : EIATTR_MBARRIER_INSTR_OFFSETS
	.align		4
.L_37:
        /*423c*/ 	.byte	0x04, 0x39
        /*423e*/ 	.short	(.L_39 - .L_38)


	//   ....[0]....
.L_38:
        /*4240*/ 	.word	0x00002ed0
        /*4244*/ 	.word	0x000000ff
        /*4248*/ 	.word	0x00020000
        /*424c*/ 	.short	0x0100
        /*424e*/ 	.byte	0x18
	.zero		1


	//   ....[1]....
        /*4250*/ 	.word	0x00002f70
        /*4254*/ 	.word	0x000000ff
        /*4258*/ 	.word	0x00020008
        /*425c*/ 	.short	0x0100
        /*425e*/ 	.byte	0x18
	.zero		1


	//   ....[2]....
        /*4260*/ 	.word	0x00002f90
        /*4264*/ 	.word	0x000000ff
        /*4268*/ 	.word	0x00020010
        /*426c*/ 	.short	0x0100
        /*426e*/ 	.byte	0x18
	.zero		1


	//   ....[3]....
        /*4270*/ 	.word	0x00002fb0
        /*4274*/ 	.word	0x000000ff
        /*4278*/ 	.word	0x00020018
        /*427c*/ 	.short	0x0100
        /*427e*/ 	.byte	0x18
	.zero		1


	//   ....[4]....
        /*4280*/ 	.word	0x00004e30
        /*4284*/ 	.word	0x000000ff
        /*4288*/ 	.word	0x00020000
        /*428c*/ 	.short	0x010a
        /*428e*/ 	.byte	0x13
	.zero		1


	//   ....[5]....
        /*4290*/ 	.word	0x00008350
        /*4294*/ 	.word	0x000000ff
        /*4298*/ 	.word	0x00020000
        /*429c*/ 	.short	0x0108
        /*429e*/ 	.byte	0x18
	.zero		1


	//   ....[6]....
        /*42a0*/ 	.word	0x000084c0
        /*42a4*/ 	.word	0x000000ff
        /*42a8*/ 	.word	0x00020008
        /*42ac*/ 	.short	0x0108
        /*42ae*/ 	.byte	0x18
	.zero		1


	//   ....[7]....
        /*42b0*/ 	.word	0x00008540
        /*42b4*/ 	.word	0x000000ff
        /*42b8*/ 	.word	0x00020010
        /*42bc*/ 	.short	0x0108
        /*42be*/ 	.byte	0x18
	.zero		1


	//   ....[8]....
        /*42c0*/ 	.word	0x000085e0
        /*42c4*/ 	.word	0x000000ff
        /*42c8*/ 	.word	0x00020018
        /*42cc*/ 	.short	0x0108
        /*42ce*/ 	.byte	0x18
	.zero		1


	//   ....[9]....
        /*42d0*/ 	.word	0x0000c8e0
        /*42d4*/ 	.word	0x000000ff
        /*42d8*/ 	.word	0x00020000
        /*42dc*/ 	.short	0x010a
        /*42de*/ 	.byte	0x13
	.zero		1


	//----- nvinfo : EIATTR_NUM_MBARRIERS
	.align		4
.L_39:
        /*42e0*/ 	.byte	0x03, 0x38
        /*42e2*/ 	.short	0x0004


	//----- nvinfo : EIATTR_EXIT_INSTR_OFFSETS
	.align		4
        /*42e4*/ 	.byte	0x04, 0x1c
        /*42e6*/ 	.short	(.L_41 - .L_40)


	//   ....[0]....
.L_40:
        /*42e8*/ 	.word	0x0000c8d0


	//----- nvinfo : EIATTR_REQNTID
	.align		4
.L_41:
        /*42ec*/ 	.byte	0x04, 0x10
        /*42ee*/ 	.short	(.L_43 - .L_42)
.L_42:
        /*42f0*/ 	.word	0x00000080
        /*42f4*/ 	.word	0x00000001
        /*42f8*/ 	.word	0x00000001


	//----- nvinfo : EIATTR_CRS_STACK_SIZE
	.align		4
.L_43:
        /*42fc*/ 	.byte	0x04, 0x1e
        /*42fe*/ 	.short	(.L_45 - .L_44)
.L_44:
        /*4300*/ 	.word	0x00000000


	//----- nvinfo : EIATTR_CBANK_PARAM_SIZE
	.align		4
.L_45:
        /*4304*/ 	.byte	0x03, 0x19
        /*4306*/ 	.short	0x0050


	//----- nvinfo : EIATTR_PARAM_CBANK
	.align		4
        /*4308*/ 	.byte	0x04, 0x0a
        /*430a*/ 	.short	(.L_47 - .L_46)
	.align		4
.L_46:
        /*430c*/ 	.word	index@(.nv.constant0.gluon_wgmma)
        /*4310*/ 	.short	0x0210
        /*4312*/ 	.short	0x0050


	//----- nvinfo : EIATTR_SW_WAR
	.align		4
.L_47:
        /*4314*/ 	.byte	0x04, 0x36
        /*4316*/ 	.short	(.L_49 - .L_48)
.L_48:
        /*4318*/ 	.word	0x00000008
.L_49:


//--------------------- .nv.callgraph             --------------------------
	.section	.nv.callgraph,"",@"SHT_CUDA_CALLGRAPH"
	.align	4
	.sectionentsize	8
	.align		4
        /*0000*/ 	.word	0x00000000
	.align		4
        /*0004*/ 	.word	0xffffffff
	.align		4
        /*0008*/ 	.word	0x00000000
	.align		4
        /*000c*/ 	.word	0xfffffffe
	.align		4
        /*0010*/ 	.word	0x00000000
	.align		4
        /*0014*/ 	.word	0xfffffffd
	.align		4
        /*0018*/ 	.word	0x00000000
	.align		4
        /*001c*/ 	.word	0xfffffffc


//--------------------- .text.gluon_wgmma         --------------------------
	.section	.text.gluon_wgmma,"ax",@progbits
	.align	128
        .global         gluon_wgmma
        .type           gluon_wgmma,@function
        .size           gluon_wgmma,(.L_x_53 - gluon_wgmma)
        .other          gluon_wgmma,@"STO_CUDA_ENTRY STV_DEFAULT"
gluon_wgmma:
.text.gluon_wgmma:
[----:B------:R-:W1:Y:S01]  /*0000*/  LDC R1, c[0x0][0x28] ;  /* 0x00000a00ff017b82 */ /* 0x000e620000000800 */
[----:B------:R-:W2:Y:S07]  /*0010*/  S2R R0, SR_TID.X ;  /* 0x0000000000007919 */ /* 0x000eae0000002100 */
[----:B------:R-:W3:Y:S01]  /*0020*/  S2UR UR4, SR_CgaCtaId ;  /* 0x00000000000479c3 */ /* 0x000ee20000008800 */
[----:B------:R-:W-:Y:S01]  /*0030*/  UMOV UR24, 0x400 ;  /* 0x0000040000187882 */ /* 0x000fe20000000000 */
[----:B------:R-:W-:Y:S01]  /*0040*/  ULDC UR6, c[0x0][0xc] ;  /* 0x0000030000067ab9 */ /* 0x000fe20000000800 */
[----:B------:R-:W-:Y:S01]  /*0050*/  ULDC.64 UR30, c[0x0][0x250] ;  /* 0x00009400001e7ab9 */ /* 0x000fe20000000a00 */
[----:B------:R-:W-:Y:S01]  /*0060*/  BSSY B0, `(.L_x_0) ;  /* 0x000001f000007945 */ /* 0x000fe20003800000 */
[----:B-1----:R-:W-:-:S03]  /*0070*/  VIADD R1, R1, 0xfffff538 ;  /* 0xfffff53801017836 */ /* 0x002fc60000000000 */
[----:B------:R-:W1:Y:S08]  /*0080*/  LDC R10, c[0x0][0x230] ;  /* 0x00008c00ff0a7b82 */ /* 0x000e700000000800 */
[----:B------:R-:W-:Y:S08]  /*0090*/  S2UR UR25, SR_CTAID.Y ;  /* 0x00000000001979c3 */ /* 0x000ff00000002600 */
[----:B------:R-:W4:Y:S01]  /*00a0*/  S2UR UR5, SR_CTAID.Z ;  /* 0x00000000000579c3 */ /* 0x000f220000002700 */
[----:B---3--:R-:W-:-:S03]  /*00b0*/  ULEA UR24, UR4, UR24, 0x18 ;  /* 0x0000001804187291 */ /* 0x008fc6000f8ec03f */
[----:B------:R-:W-:Y:S01]  /*00c0*/  ULDC UR4, c[0x0][0x10] ;  /* 0x0000040000047ab9 */ /* 0x000fe20000000800 */
[----:B--2---:R-:W-:-:S03]  /*00d0*/  LOP3.LUT R0, R0, 0x7f, RZ, 0xc0, !PT ;  /* 0x0000007f00007812 */ /* 0x004fc600078ec0ff */
[----:B------:R-:W2:Y:S01]  /*00e0*/  S2UR UR36, SR_CTAID.X ;  /* 0x00000000002479c3 */ /* 0x000ea20000002500 */
[----:B-1----:R-:W-:Y:S01]  /*00f0*/  VIADD R4, R10, 0xffffffff ;  /* 0xffffffff0a047836 */ /* 0x002fe20000000000 */
[C---:B------:R-:W-:Y:S02]  /*0100*/  ISETP.GE.U32.AND P0, PT, R0.reuse, 0x20, PT ;  /* 0x000000200000780c */ /* 0x040fe40003f06070 */
[C---:B------:R-:W-:Y:S02]  /*0110*/  ISETP.NE.U32.AND P2, PT, R0.reuse, RZ, PT ;  /* 0x000000ff0000720c */ /* 0x040fe40003f45070 */
[----:B------:R-:W-:Y:S02]  /*0120*/  LEA R0, R0, UR24, 0x2 ;  /* 0x0000001800007c11 */ /* 0x000fe4000f8e10ff */
[----:B------:R-:W1:Y:S07]  /*0130*/  LDC R5, c[0x0][0x228] ;  /* 0x00008a00ff057b82 */ /* 0x000e6e0000000800 */
[----:B------:R3:W-:Y:S01]  /*0140*/  @!P0 STS [R0], RZ ;  /* 0x000000ff00008388 */ /* 0x0007e20000000800 */
[----:B------:R-:W-:-:S03]  /*0150*/  NOP ;  /* 0x0000000000007918 */ /* 0x000fc60000000000 */
[----:B------:R3:W-:Y:S01]  /*0160*/  @!P2 STS [UR24+0x20], R4 ;  /* 0x00002004ff00a988 */ /* 0x0007e20008000818 */
[----:B----4-:R-:W-:-:S04]  /*0170*/  UIMAD UR4, UR5, UR4, UR25 ;  /* 0x00000004050472a4 */ /* 0x010fc8000f8e0219 */
[----:B--2---:R-:W-:-:S04]  /*0180*/  UIMAD UR4, UR4, UR6, UR36 ;  /* 0x00000006040472a4 */ /* 0x004fc8000f8e0224 */
[----:B------:R-:W-:Y:S01]  /*0190*/  UIMAD UR5, UR4, 0x180, URZ ;  /* 0x00000180040578a4 */ /* 0x000fe2000f8e023f */
[----:B-1----:R-:W-:Y:S02]  /*01a0*/  VIADD R5, R5, 0xffffffff ;  /* 0xffffffff05057836 */ /* 0x002fe40000000000 */
[----:B------:R-:W-:Y:S01]  /*01b0*/  UMOV UR4, URZ ;  /* 0x0000003f00047c82 */ /* 0x000fe20008000000 */
[----:B------:R-:W-:-:S04]  /*01c0*/  UIADD3 UR26, UP0, UR5, UR30, URZ ;  /* 0x0000001e051a7290 */ /* 0x000fc8000ff1e03f */
[----:B------:R-:W-:Y:S01]  /*01d0*/  ULEA.HI.X.SX32 UR27, UR5, UR31, 0x1, UP0 ;  /* 0x0000001f051b7291 */ /* 0x000fe200080f0e3f */
[----:B---3--:R-:W-:Y:S11]  /*01e0*/  @P2 BRA `(.L_x_1) ;  /* 0x0000000000182947 */ /* 0x008ff60003800000 */
[----:B------:R-:W1:Y:S01]  /*01f0*/  LDS R2, [UR24+0x8] ;  /* 0x00000818ff027984 */ /* 0x000e620008000800 */
[----:B------:R-:W2:Y:S01]  /*0200*/  LDC.64 R6, c[0x0][0x210] ;  /* 0x00008400ff067b82 */ /* 0x000ea20000000a00 */
[----:B------:R-:W-:Y:S02]  /*0210*/  IMAD.MOV.U32 R3, RZ, RZ, 0x70 ;  /* 0x00000070ff037424 */ /* 0x000fe400078e00ff */
[----:B--2---:R2:W-:Y:S03]  /*0220*/  STS.64 [UR24], R6 ;  /* 0x00000006ff007988 */ /* 0x0045e60008000a18 */
[----:B-1----:R-:W-:-:S05]  /*0230*/  LOP3.LUT R2, R2, 0x10, R3, 0xd8, !PT ;  /* 0x0000001002027812 */ /* 0x002fca00078ed803 */
[----:B------:R2:W-:Y:S02]  /*0240*/  STS [UR24+0x8], R2 ;  /* 0x00000802ff007988 */ /* 0x0005e40008000818 */
.L_x_1:
[----:B------:R-:W-:Y:S05]  /*0250*/  BSYNC B0 ;  /* 0x0000000000007941 */ /* 0x000fea0003800000 */
.L_x_0:
[----:B------:R-:W-:Y:S04]  /*0260*/  BSSY B0, `(.L_x_2) ;  /* 0x000000a000007945 */ /* 0x000fe80003800000 */
[----:B------:R-:W-:Y:S05]  /*0270*/  @P2 BRA `(.L_x_3) ;  /* 0x0000000000202947 */ /* 0x000fea0003800000 */
[----:B--2---:R-:W1:Y:S01]  /*0280*/  LDS R2, [UR24+0x34] ;  /* 0x00003418ff027984 */ /* 0x004e620008000800 */
[----:B------:R-:W-:Y:S02]  /*0290*/  IMAD.MOV.U32 R3, RZ, RZ, 0x3f000000 ;  /* 0x3f000000ff037424 */ /* 0x000fe400078e00ff */
[----:B------:R-:W-:Y:S01]  /*02a0*/  @!P2 IMAD.MOV.U32 R6, RZ, RZ, 0xff ;  /* 0x000000ffff06a424 */ /* 0x000fe200078e00ff */
[----:B------:R-:W2:Y:S02]  /*02b0*/  @!P2 LDS R7, [UR24+0x38] ;  /* 0x00003818ff07a984 */ /* 0x000ea40008000800 */
[----:B-1----:R-:W-:Y:S02]  /*02c0*/  LOP3.LUT R2, R2, 0xff000000, R3, 0xb8, !PT ;  /* 0xff00000002027812 */ /* 0x002fe400078eb803 */
[----:B--2---:R-:W-:-:S03]  /*02d0*/  @!P2 LOP3.LUT R3, R7, 0xff, R6, 0xb8, !PT ;  /* 0x000000ff0703a812 */ /* 0x004fc600078eb806 */
[----:B------:R1:W-:Y:S04]  /*02e0*/  STS [UR24+0x34], R2 ;  /* 0x00003402ff007988 */ /* 0x0003e80008000818 */
[----:B------:R1:W-:Y:S02]  /*02f0*/  @!P2 STS [UR24+0x38], R3 ;  /* 0x00003803ff00a988 */ /* 0x0003e40008000818 */
.L_x_3:
[----:B------:R-:W-:Y:S05]  /*0300*/  BSYNC B0 ;  /* 0x0000000000007941 */ /* 0x000fea0003800000 */
.L_x_2:
[----:B------:R-:W-:Y:S04]  /*0310*/  BSSY B0, `(.L_x_4) ;  /* 0x000000a000007945 */ /* 0x000fe80003800000 */
[----:B------:R-:W-:Y:S05]  /*0320*/  @P2 BRA `(.L_x_5) ;  /* 0x0000000000202947 */ /* 0x000fea0003800000 */
[----:B-12---:R-:W1:Y:S01]  /*0330*/  LDS R2, [UR24+0x1c] ;  /* 0x00001c18ff027984 */ /* 0x006e620008000800 */
[----:B------:R-:W2:Y:S03]  /*0340*/  LDC.64 R8, c[0x0][0x238] ;  /* 0x00008e00ff087b82 */ /* 0x000ea60000000a00 */
[----:B------:R3:W-:Y:S01]  /*0350*/  STS [UR24+0x24], R5 ;  /* 0x00002405ff007988 */ /* 0x0007e20008000818 */
[--C-:B--2---:R-:W-:Y:S02]  /*0360*/  SHF.R.U32.HI R7, RZ, 0x4, R9.reuse ;  /* 0x00000004ff077819 */ /* 0x104fe40000011609 */
[----:B------:R-:W-:-:S05]  /*0370*/  SHF.R.U64 R3, R8, 0x4, R9 ;  /* 0x0000000408037819 */ /* 0x000fca0000001209 */
[----:B------:R3:W-:Y:S01]  /*0380*/  STS [UR24+0xc], R3 ;  /* 0x00000c03ff007988 */ /* 0x0007e20008000818 */
[----:B-1----:R-:W-:-:S05]  /*0390*/  LOP3.LUT R2, R2, 0xf, R7, 0xb8, !PT ;  /* 0x0000000f02027812 */ /* 0x002fca00078eb807 */
[----:B------:R3:W-:Y:S02]  /*03a0*/  STS [UR24+0x1c], R2 ;  /* 0x00001c02ff007988 */ /* 0x0007e40008000818 */
.L_x_5:
[----:B------:R-:W-:Y:S05]  /*03b0*/  BSYNC B0 ;  /* 0x0000000000007941 */ /* 0x000fea0003800000 */
.L_x_4:
[----:B------:R-:W-:Y:S04]  /*03c0*/  BSSY B1, `(.L_x_6) ;  /* 0x000001d000017945 */ /* 0x000fe80003800000 */
[----:B------:R-:W-:Y:S04]  /*03d0*/  BSSY B0, `(.L_x_7) ;  /* 0x0000018000007945 */ /* 0x000fe80003800000 */
[----:B------:R-:W-:Y:S05]  /*03e0*/  @P2 BRA `(.L_x_8) ;  /* 0x00000000001c2947 */ /* 0x000fea0003800000 */
[----:B-123--:R-:W1:Y:S02]  /*03f0*/  LDS R2, [UR24+0x34] ;  /* 0x00003418ff027984 */ /* 0x00ee640008000800 */
[----:B-1----:R-:W-:-:S05]  /*0400*/  LOP3.LUT R2, R2, 0x7, RZ, 0xb8, !PT ;  /* 0x0000000702027812 */ /* 0x002fca00078eb8ff */
[----:B------:R1:W-:Y:S01]  /*0410*/  STS [UR24+0x34], R2 ;  /* 0x00003402ff007988 */ /* 0x0003e20008000818 */
[----:B------:R-:W-:Y:S05]  /*0420*/  @P2 BRA `(.L_x_9) ;  /* 0x00000000001c2947 */ /* 0x000fea0003800000 */
[----:B-1----:R-:W1:Y:S02]  /*0430*/  LDS R2, [UR24+0x34] ;  /* 0x00003418ff027984 */ /* 0x002e640008000800 */
[----:B-1----:R-:W-:-:S05]  /*0440*/  LOP3.LUT R2, R2, 0x38, RZ, 0xb8, !PT ;  /* 0x0000003802027812 */ /* 0x002fca00078eb8ff */
[----:B------:R4:W-:Y:S02]  /*0450*/  STS [UR24+0x34], R2 ;  /* 0x00003402ff007988 */ /* 0x0009e40008000818 */
.L_x_8:
[----:B------:R-:W-:Y:S05]  /*0460*/  @P2 BRA `(.L_x_10) ;  /* 0x00000000001c2947 */ /* 0x000fea0003800000 */
[----:B-1234-:R-:W1:Y:S02]  /*0470*/  LDS R2, [UR24+0x8] ;  /* 0x00000818ff027984 */ /* 0x01ee640008000800 */
[----:B-1----:R-:W-:-:S05]  /*0480*/  LOP3.LUT R2, R2, 0x780, RZ, 0xb8, !PT ;  /* 0x0000078002027812 */ /* 0x002fca00078eb8ff */
[----:B------:R2:W-:Y:S02]  /*0490*/  STS [UR24+0x8], R2 ;  /* 0x00000802ff007988 */ /* 0x0005e40008000818 */
.L_x_9:
[----:B------:R-:W-:Y:S05]  /*04a0*/  @P2 BRA `(.L_x_11) ;  /* 0x0000000000282947 */ /* 0x000fea0003800000 */
[----:B-12---:R-:W1:Y:S02]  /*04b0*/  LDS R2, [UR24+0x8] ;  /* 0x00000818ff027984 */ /* 0x006e640008000800 */
[----:B-1----:R-:W-:-:S05]  /*04c0*/  LOP3.LUT R2, R2, 0x1800, RZ, 0xb8, !PT ;  /* 0x0000180002027812 */ /* 0x002fca00078eb8ff */
[----:B------:R1:W-:Y:S02]  /*04d0*/  STS [UR24+0x8], R2 ;  /* 0x00000802ff007988 */ /* 0x0003e40008000818 */
.L_x_10:
[----:B------:R-:W-:Y:S05]  /*04e0*/  @P2 BREAK B0 ;  /* 0x0000000000002942 */ /* 0x000fea0003800000 */
[----:B------:R-:W-:Y:S05]  /*04f0*/  @P2 BRA `(.L_x_12) ;  /* 0x0000000000242947 */ /* 0x000fea0003800000 */
[----:B-1-3--:R-:W1:Y:S01]  /*0500*/  LDS R3, [UR24+0x8] ;  /* 0x00000818ff037984 */ /* 0x00ae620008000800 */
[----:B--2-4-:R-:W-:-:S05]  /*0510*/  IMAD.MOV.U32 R2, RZ, RZ, 0x6000 ;  /* 0x00006000ff027424 */ /* 0x014fca00078e00ff */
[----:B-1----:R-:W-:-:S04]  /*0520*/  LOP3.LUT R2, R3, 0x4000, R2, 0xd8, !PT ;  /* 0x0000400003027812 */ /* 0x002fc800078ed802 */
[----:B------:R-:W-:-:S05]  /*0530*/  LOP3.LUT R2, R2, 0x400000, RZ, 0xb8, !PT ;  /* 0x0040000002027812 */ /* 0x000fca00078eb8ff */
[----:B------:R3:W-:Y:S02]  /*0540*/  STS [UR24+0x8], R2 ;  /* 0x00000802ff007988 */ /* 0x0007e40008000818 */
.L_x_11:
[----:B------:R-:W-:Y:S05]  /*0550*/  BSYNC B0 ;  /* 0x0000000000007941 */ /* 0x000fea0003800000 */
.L_x_7:
[----:B-123--:R-:W1:Y:S02]  /*0560*/  @!P2 LDS R2, [UR24+0x8] ;  /* 0x00000818ff02a984 */ /* 0x00ee640008000800 */
[----:B-1----:R-:W-:-:S05]  /*0570*/  @!P2 LOP3.LUT R2, R2, 0x8000, RZ, 0xb8, !PT ;  /* 0x000080000202a812 */ /* 0x002fca00078eb8ff */
[----:B------:R1:W-:Y:S02]  /*0580*/  @!P2 STS [UR24+0x8], R2 ;  /* 0x00000802ff00a988 */ /* 0x0003e40008000818 */
.L_x_12:
[----:B------:R-:W-:Y:S05]  /*0590*/  BSYNC B1 ;  /* 0x0000000000017941 */ /* 0x000fea0003800000 */
.L_x_6:
[----:B------:R-:W-:Y:S05]  /*05a0*/  WARPSYNC.ALL ;  /* 0x0000000000007948 */ /* 0x000fea0003800000 */
[----:B------:R-:W-:Y:S05]  /*05b0*/  @P0 BRA `(.L_x_13) ;  /* 0x0000000000280947 */ /* 0x000fea0003800000 */
[----:B-1234-:R-:W1:Y:S01]  /*05c0*/  S2R R2, SR_LANEID ;  /* 0x0000000000027919 */ /* 0x01ee620000000000 */
[----:B------:R-:W-:Y:S05]  /*05d0*/  WARPSYNC.ALL ;  /* 0x0000000000007948 */ /* 0x000fea0003800000 */
[----:B-1----:R-:W-:-:S05]  /*05e0*/  IMAD.SHL.U32 R6, R2, 0x4, RZ ;  /* 0x0000000402067824 */ /* 0x002fca00078e00ff */
[----:B------:R-:W1:Y:S01]  /*05f0*/  LDS R7, [R6+UR24] ;  /* 0x0000001806077984 */ /* 0x000e620008000800 */
[----:B------:R-:W-:-:S05]  /*0600*/  IADD3 R2, P1, R6, UR26, RZ ;  /* 0x0000001a06027c10 */ /* 0x000fca000ff3e0ff */
[----:B------:R-:W-:-:S05]  /*0610*/  IMAD.X R3, RZ, RZ, UR27, P1 ;  /* 0x0000001bff037e24 */ /* 0x000fca00088e06ff */
[----:B-1----:R1:W5:Y:S01]  /*0620*/  ATOMG.E.EXCH.STRONG.GPU PT, RZ, [R2], R7 ;  /* 0x0000000702ff73a8 */ /* 0x00236200041ee100 */
[----:B------:R-:W-:-:S04]  /*0630*/  DEPBAR {5,4,3,2,1,0} ;  /* 0x0000003f0000791a */ /* 0x000fc80000000000 */
[----:B------:R1:W-:Y:S01]  /*0640*/  UTMACCTL.IV [UR26] ;  /* 0x000000001a0079b9 */ /* 0x0003e20008000000 */
[----:B------:R-:W-:Y:S01]  /*0650*/  NOP ;  /* 0x0000000000007918 */ /* 0x000fe20000000000 */
.L_x_13:
[----:B------:R-:W-:Y:S05]  /*0660*/  @P0 BRA `(.L_x_14) ;  /* 0x00000000000c0947 */ /* 0x000fea0003800000 */
[----:B------:R0:W-:Y:S01]  /*0670*/  UTMACMDFLUSH ;  /* 0x00000000000079b7 */ /* 0x0001e20000000000 */
[----:B------:R-:W-:Y:S05]  /*0680*/  @P0 BRA `(.L_x_14) ;  /* 0x0000000000040947 */ /* 0x000fea0003800000 */
[----:B------:R-:W-:-:S04]  /*0690*/  DEPBAR.LE SB0, 0x0 ;  /* 0x000080000000791a */ /* 0x000fc80000000000 */
.L_x_14:
[----:B------:R-:W-:Y:S05]  /*06a0*/  WARPSYNC.ALL ;  /* 0x0000000000007948 */ /* 0x000fea0003800000 */
[----:B-----5:R-:W-:Y:S06]  /*06b0*/  BAR.SYNC.DEFER_BLOCKING 0x0 ;  /* 0x0000000000007b1d */ /* 0x020fec0000010000 */
[----:B------:R-:W-:Y:S02]  /*06c0*/  BSSY B1, `(.L_x_15) ;  /* 0x000000b000017945 */ /* 0x000fe40003800000 */
[----:B------:R-:W-:Y:S06]  /*06d0*/  BAR.SYNC.DEFER_BLOCKING 0x0 ;  /* 0x0000000000007b1d */ /* 0x000fec0000010000 */
[----:B------:R1:W-:Y:S01]  /*06e0*/  @!P0 STS [R0], RZ ;  /* 0x000000ff00008388 */ /* 0x0003e20000000800 */
[----:B------:R-:W-:Y:S01]  /*06f0*/  NOP ;  /* 0x0000000000007918 */ /* 0x000fe20000000000 */
[----:B------:R-:W-:Y:S05]  /*0700*/  @P2 BRA `(.L_x_16) ;  /* 0x0000000000182947 */ /* 0x000fea0003800000 */
[----:B-1234-:R-:W1:Y:S01]  /*0710*/  LDS R2, [UR24+0x8] ;  /* 0x00000818ff027984 */ /* 0x01ee620008000800 */
[----:B------:R-:W2:Y:S01]  /*0720*/  LDC.64 R6, c[0x0][0x218] ;  /* 0x00008600ff067b82 */ /* 0x000ea20000000a00 */
[----:B------:R-:W-:Y:S02]  /*0730*/  IMAD.MOV.U32 R3, RZ, RZ, 0x70 ;  /* 0x00000070ff037424 */ /* 0x000fe400078e00ff */
[----:B--2---:R2:W-:Y:S03]  /*0740*/  STS.64 [UR24], R6 ;  /* 0x00000006ff007988 */ /* 0x0045e60008000a18 */
[----:B-1----:R-:W-:-:S05]  /*0750*/  LOP3.LUT R2, R2, 0x10, R3, 0xd8, !PT ;  /* 0x0000001002027812 */ /* 0x002fca00078ed803 */
[----:B------:R2:W-:Y:S02]  /*0760*/  STS [UR24+0x8], R2 ;  /* 0x00000802ff007988 */ /* 0x0005e40008000818 */
.L_x_16:
[----:B-1----:R-:W-:Y:S05]  /*0770*/  BSYNC B1 ;  /* 0x0000000000017941 */ /* 0x002fea0003800000 */
.L_x_15:
[----:B------:R-:W-:Y:S04]  /*0780*/  BSSY B2, `(.L_x_17) ;  /* 0x000000f000027945 */ /* 0x000fe80003800000 */
[----:B------:R-:W-:Y:S04]  /*0790*/  BSSY B1, `(.L_x_18) ;  /* 0x000000c000017945 */ /* 0x000fe80003800000 */
[----:B------:R-:W-:Y:S05]  /*07a0*/  @P2 BRA `(.L_x_19) ;  /* 0x0000000000282947 */ /* 0x000fea0003800000 */
[----:B--234-:R-:W1:Y:S01]  /*07b0*/  LDS R2, [UR24+0x34] ;  /* 0x00003418ff027984 */ /* 0x01ce620008000800 */
[----:B------:R-:W-:Y:S01]  /*07c0*/  IMAD.MOV.U32 R3, RZ, RZ, 0x3f000000 ;  /* 0x3f000000ff037424 */ /* 0x000fe200078e00ff */
[----:B------:R-:W-:Y:S05]  /*07d0*/  @P2 BREAK B1 ;  /* 0x0000000000012942 */ /* 0x000fea0003800000 */
[----:B-1----:R-:W-:-:S05]  /*07e0*/  LOP3.LUT R2, R2, 0xff000000, R3, 0xb8, !PT ;  /* 0xff00000002027812 */ /* 0x002fca00078eb803 */
[----:B------:R1:W-:Y:S01]  /*07f0*/  STS [UR24+0x34], R2 ;  /* 0x00003402ff007988 */ /* 0x0003e20008000818 */
[----:B------:R-:W-:Y:S05]  /*0800*/  @P2 BRA `(.L_x_20) ;  /* 0x0000000000182947 */ /* 0x000fea0003800000 */
[----:B-1----:R-:W1:Y:S01]  /*0810*/  LDS R2, [UR24+0x38] ;  /* 0x00003818ff027984 */ /* 0x002e620008000800 */
[----:B------:R-:W-:-:S05]  /*0820*/  IMAD.MOV.U32 R3, RZ, RZ, 0xff ;  /* 0x000000ffff037424 */ /* 0x000fca00078e00ff */
[----:B-1----:R-:W-:-:S05]  /*0830*/  LOP3.LUT R2, R2, 0xff, R3, 0xb8, !PT ;  /* 0x000000ff02027812 */ /* 0x002fca00078eb803 */
[----:B------:R1:W-:Y:S02]  /*0840*/  STS [UR24+0x38], R2 ;  /* 0x00003802ff007988 */ /* 0x0003e40008000818 */
.L_x_19:
[----:B------:R-:W-:Y:S05]  /*0850*/  BSYNC B1 ;  /* 0x0000000000017941 */ /* 0x000fea0003800000 */
.L_x_18:
[----:B------:R1:W-:Y:S02]  /*0860*/  @!P2 STS [UR24+0x20], R4 ;  /* 0x00002004ff00a988 */ /* 0x0003e40008000818 */
.L_x_20:
[----:B------:R-:W-:Y:S05]  /*0870*/  BSYNC B2 ;  /* 0x0000000000027941 */ /* 0x000fea0003800000 */
.L_x_17:
[----:B------:R-:W-:Y:S05]  /*0880*/  WARPSYNC.ALL ;  /* 0x0000000000007948 */ /* 0x000fea0003800000 */
[----:B-1----:R-:W1:Y:S01]  /*0890*/  LDC R4, c[0x0][0x22c] ;  /* 0x00008b00ff047b82 */ /* 0x002e620000000800 */
[----:B------:R-:W-:Y:S01]  /*08a0*/  BSSY B2, `(.L_x_21) ;  /* 0x000000b000027945 */ /* 0x000fe20003800000 */
[----:B-1----:R-:W-:-:S03]  /*08b0*/  VIADD R4, R4, 0xffffffff ;  /* 0xffffffff04047836 */ /* 0x002fc60000000000 */
[----:B------:R-:W-:Y:S05]  /*08c0*/  @P2 BRA `(.L_x_22) ;  /* 0x0000000000202947 */ /* 0x000fea0003800000 */
[----:B--234-:R-:W1:Y:S01]  /*08d0*/  LDS R2, [UR24+0x1c] ;  /* 0x00001c18ff027984 */ /* 0x01ce620008000800 */
[----:B------:R-:W2:Y:S03]  /*08e0*/  LDC.64 R8, c[0x0][0x240] ;  /* 0x00009000ff087b82 */ /* 0x000ea60000000a00 */
[----:B------:R3:W-:Y:S01]  /*08f0*/  STS [UR24+0x24], R4 ;  /* 0x00002404ff007988 */ /* 0x0007e20008000818 */
[--C-:B--2---:R-:W-:Y:S02]  /*0900*/  SHF.R.U32.HI R7, RZ, 0x4, R9.reuse ;  /* 0x00000004ff077819 */ /* 0x104fe40000011609 */
[----:B------:R-:W-:-:S05]  /*0910*/  SHF.R.U64 R3, R8, 0x4, R9 ;  /* 0x0000000408037819 */ /* 0x000fca0000001209 */
[----:B------:R3:W-:Y:S01]  /*0920*/  STS [UR24+0xc], R3 ;  /* 0x00000c03ff007988 */ /* 0x0007e20008000818 */
[----:B-1----:R-:W-:-:S05]  /*0930*/  LOP3.LUT R2, R2, 0xf, R7, 0xb8, !PT ;  /* 0x0000000f02027812 */ /* 0x002fca00078eb807 */
[----:B------:R3:W-:Y:S02]  /*0940*/  STS [UR24+0x1c], R2 ;  /* 0x00001c02ff007988 */ /* 0x0007e40008000818 */
.L_x_22:
[----:B------:R-:W-:Y:S05]  /*0950*/  BSYNC B2 ;  /* 0x0000000000027941 */ /* 0x000fea0003800000 */
.L_x_21:
[----:B------:R-:W-:Y:S04]  /*0960*/  BSSY B3, `(.L_x_23) ;  /* 0x000001d000037945 */ /* 0x000fe80003800000 */
[----:B------:R-:W-:Y:S04]  /*0970*/  BSSY B2, `(.L_x_24) ;  /* 0x0000018000027945 */ /* 0x000fe80003800000 */
[----:B------:R-:W-:Y:S05]  /*0980*/  @P2 BRA `(.L_x_25) ;  /* 0x00000000001c2947 */ /* 0x000fea0003800000 */
[----:B--234-:R-:W1:Y:S02]  /*0990*/  LDS R2, [UR24+0x34] ;  /* 0x00003418ff027984 */ /* 0x01ce640008000800 */
[----:B-1----:R-:W-:-:S05]  /*09a0*/  LOP3.LUT R2, R2, 0x7, RZ, 0xb8, !PT ;  /* 0x0000000702027812 */ /* 0x002fca00078eb8ff */
[----:B------:R1:W-:Y:S01]  /*09b0*/  STS [UR24+0x34], R2 ;  /* 0x00003402ff007988 */ /* 0x0003e20008000818 */
[----:B------:R-:W-:Y:S05]  /*09c0*/  @P2 BRA `(.L_x_26) ;  /* 0x00000000001c2947 */ /* 0x000fea0003800000 */
[----:B-1----:R-:W1:Y:S02]  /*09d0*/  LDS R2, [UR24+0x34] ;  /* 0x00003418ff027984 */ /* 0x002e640008000800 */
[----:B-1----:R-:W-:-:S05]  /*09e0*/  LOP3.LUT R2, R2, 0x38, RZ, 0xb8, !PT ;  /* 0x0000003802027812 */ /* 0x002fca00078eb8ff */
[----:B------:R1:W-:Y:S02]  /*09f0*/  STS [UR24+0x34], R2 ;  /* 0x00003402ff007988 */ /* 0x0003e40008000818 */
.L_x_25:
[----:B------:R-:W-:Y:S05]  /*0a00*/  @P2 BRA `(.L_x_27) ;  /* 0x00000000001c2947 */ /* 0x000fea0003800000 */
[----:B-1234-:R-:W1:Y:S02]  /*0a10*/  LDS R2, [UR24+0x8] ;  /* 0x00000818ff027984 */ /* 0x01ee640008000800 */
[----:B-1----:R-:W-:-:S05]  /*0a20*/  LOP3.LUT R2, R2, 0x780, RZ, 0xb8, !PT ;  /* 0x0000078002027812 */ /* 0x002fca00078eb8ff */
[----:B------:R2:W-:Y:S02]  /*0a30*/  STS [UR24+0x8], R2 ;  /* 0x00000802ff007988 */ /* 0x0005e40008000818 */
.L_x_26:
[----:B------:R-:W-:Y:S05]  /*0a40*/  @P2 BRA `(.L_x_28) ;  /* 0x0000000000282947 */ /* 0x000fea0003800000 */
[----:B-12---:R-:W1:Y:S02]  /*0a50*/  LDS R2, [UR24+0x8] ;  /* 0x00000818ff027984 */ /* 0x006e640008000800 */
[----:B-1----:R-:W-:-:S05]  /*0a60*/  LOP3.LUT R2, R2, 0x1800, RZ, 0xb8, !PT ;  /* 0x0000180002027812 */ /* 0x002fca00078eb8ff */
[----:B------:R1:W-:Y:S02]  /*0a70*/  STS [UR24+0x8], R2 ;  /* 0x00000802ff007988 */ /* 0x0003e40008000818 */
.L_x_27:
[----:B------:R-:W-:Y:S05]  /*0a80*/  @P2 BREAK B2 ;  /* 0x0000000000022942 */ /* 0x000fea0003800000 */
[----:B------:R-:W-:Y:S05]  /*0a90*/  @P2 BRA `(.L_x_29) ;  /* 0x0000000000242947 */ /* 0x000fea0003800000 */
[----:B-1234-:R-:W1:Y:S01]  /*0aa0*/  LDS R2, [UR24+0x8] ;  /* 0x00000818ff027984 */ /* 0x01ee620008000800 */
[----:B------:R-:W-:-:S05]  /*0ab0*/  IMAD.MOV.U32 R3, RZ, RZ, 0x6000 ;  /* 0x00006000ff037424 */ /* 0x000fca00078e00ff */
[----:B-1----:R-:W-:-:S04]  /*0ac0*/  LOP3.LUT R2, R2, 0x4000, R3, 0xd8, !PT ;  /* 0x0000400002027812 */ /* 0x002fc800078ed803 */
[----:B------:R-:W-:-:S05]  /*0ad0*/  LOP3.LUT R2, R2, 0x400000, RZ, 0xb8, !PT ;  /* 0x0040000002027812 */ /* 0x000fca00078eb8ff */
[----:B------:R3:W-:Y:S02]  /*0ae0*/  STS [UR24+0x8], R2 ;  /* 0x00000802ff007988 */ /* 0x0007e40008000818 */
.L_x_28:
[----:B------:R-:W-:Y:S05]  /*0af0*/  BSYNC B2 ;  /* 0x0000000000027941 */ /* 0x000fea0003800000 */
.L_x_24:
[----:B-123--:R-:W1:Y:S02]  /*0b00*/  @!P2 LDS R2, [UR24+0x8] ;  /* 0x00000818ff02a984 */ /* 0x00ee640008000800 */
[----:B-1----:R-:W-:-:S05]  /*0b10*/  @!P2 LOP3.LUT R2, R2, 0x8000, RZ, 0xb8, !PT ;  /* 0x000080000202a812 */ /* 0x002fca00078eb8ff */
[----:B------:R1:W-:Y:S02]  /*0b20*/  @!P2 STS [UR24+0x8], R2 ;  /* 0x00000802ff00a988 */ /* 0x0003e40008000818 */
.L_x_29:
[----:B------:R-:W-:Y:S05]  /*0b30*/  BSYNC B3 ;  /* 0x0000000000037941 */ /* 0x000fea0003800000 */
.L_x_23:
[----:B------:R-:W-:Y:S05]  /*0b40*/  WARPSYNC.ALL ;  /* 0x0000000000007948 */ /* 0x000fea0003800000 */
[----:B------:R-:W-:-:S04]  /*0b50*/  UIADD3 UR29, UR5, 0x80, URZ ;  /* 0x00000080051d7890 */ /* 0x000fc8000fffe03f */
[----:B------:R-:W-:-:S04]  /*0b60*/  UIADD3 UR28, UP0, UR29, UR30, URZ ;  /* 0x0000001e1d1c7290 */ /* 0x000fc8000ff1e03f */
[----:B------:R-:W-:Y:S01]  /*0b70*/  ULEA.HI.X.SX32 UR29, UR29, UR31, 0x1, UP0 ;  /* 0x0000001f1d1d7291 */ /* 0x000fe200080f0e3f */
[----:B------:R-:W-:Y:S11]  /*0b80*/  @P0 BRA `(.L_x_30) ;  /* 0x0000000000280947 */ /* 0x000ff60003800000 */
        /* <DEDUP_REMOVED lines=10> */
.L_x_30:
[----:B------:R-:W-:Y:S05]  /*0c30*/  @P0 BRA `(.L_x_31) ;  /* 0x00000000000c0947 */ /* 0x000fea0003800000 */
[----:B------:R0:W-:Y:S01]  /*0c40*/  UTMACMDFLUSH ;  /* 0x00000000000079b7 */ /* 0x0001e20000000000 */
[----:B------:R-:W-:Y:S05]  /*0c50*/  @P0 BRA `(.L_x_31) ;  /* 0x0000000000040947 */ /* 0x000fea0003800000 */
[----:B------:R-:W-:-:S04]  /*0c60*/  DEPBAR.LE SB0, 0x0 ;  /* 0x000080000000791a */ /* 0x000fc80000000000 */
.L_x_31:
[----:B------:R-:W-:Y:S05]  /*0c70*/  WARPSYNC.ALL ;  /* 0x0000000000007948 */ /* 0x000fea0003800000 */
[----:B-----5:R-:W-:Y:S06]  /*0c80*/  BAR.SYNC.DEFER_BLOCKING 0x0 ;  /* 0x0000000000007b1d */ /* 0x020fec0000010000 */
[----:B------:R-:W-:Y:S02]  /*0c90*/  BSSY B3, `(.L_x_32) ;  /* 0x000000b000037945 */ /* 0x000fe40003800000 */
[----:B------:R-:W-:Y:S06]  /*0ca0*/  BAR.SYNC.DEFER_BLOCKING 0x0 ;  /* 0x0000000000007b1d */ /* 0x000fec0000010000 */
[----:B------:R1:W-:Y:S01]  /*0cb0*/  @!P0 STS [R0], RZ ;  /* 0x000000ff00008388 */ /* 0x0003e20000000800 */
[----:B------:R-:W-:Y:S01]  /*0cc0*/  NOP ;  /* 0x0000000000007918 */ /* 0x000fe20000000000 */
[----:B------:R-:W-:Y:S05]  /*0cd0*/  @P2 BRA `(.L_x_33) ;  /* 0x0000000000182947 */ /* 0x000fea0003800000 */
[----:B-1----:R-:W1:Y:S01]  /*0ce0*/  LDS R0, [UR24+0x8] ;  /* 0x00000818ff007984 */ /* 0x002e620008000800 */
[----:B--2---:R-:W2:Y:S01]  /*0cf0*/  LDC.64 R6, c[0x0][0x220] ;  /* 0x00008800ff067b82 */ /* 0x004ea20000000a00 */
[----:B---3--:R-:W-:Y:S02]  /*0d00*/  IMAD.MOV.U32 R3, RZ, RZ, 0x70 ;  /* 0x00000070ff037424 */ /* 0x008fe400078e00ff */
[----:B--2---:R2:W-:Y:S03]  /*0d10*/  STS.64 [UR24], R6 ;  /* 0x00000006ff007988 */ /* 0x0045e60008000a18 */
[----:B-1----:R-:W-:-:S05]  /*0d20*/  LOP3.LUT R0, R0, 0x10, R3, 0xd8, !PT ;  /* 0x0000001000007812 */ /* 0x002fca00078ed803 */
[----:B------:R2:W-:Y:S02]  /*0d30*/  STS [UR24+0x8], R0 ;  /* 0x00000800ff007988 */ /* 0x0005e40008000818 */
.L_x_33:
[----:B-1----:R-:W-:Y:S05]  /*0d40*/  BSYNC B3 ;  /* 0x0000000000037941 */ /* 0x002fea0003800000 */
.L_x_32:
[----:B------:R-:W-:Y:S04]  /*0d50*/  BSSY B3, `(.L_x_34) ;  /* 0x0000033000037945 */ /* 0x000fe80003800000 */
[----:B------:R-:W-:Y:S04]  /*0d60*/  BSSY B4, `(.L_x_35) ;  /* 0x000002e000047945 */ /* 0x000fe80003800000 */
[----:B------:R-:W-:Y:S05]  /*0d70*/  @P2 BRA `(.L_x_36) ;  /* 0x0000000000242947 */ /* 0x000fea0003800000 */
[----:B--2---:R-:W1:Y:S01]  /*0d80*/  LDS R0, [UR24+0x34] ;  /* 0x00003418ff007984 */ /* 0x004e620008000800 */
[----:B---3--:R-:W-:-:S05]  /*0d90*/  IMAD.MOV.U32 R3, RZ, RZ, 0x7f000000 ;  /* 0x7f000000ff037424 */ /* 0x008fca00078e00ff */
[----:B-1----:R-:W-:-:S05]  /*0da0*/  LOP3.LUT R0, R0, 0xff000000, R3, 0xb8, !PT ;  /* 0xff00000000007812 */ /* 0x002fca00078eb803 */
[----:B------:R1:W-:Y:S01]  /*0db0*/  STS [UR24+0x34], R0 ;  /* 0x00003400ff007988 */ /* 0x0003e20008000818 */
[----:B------:R-:W-:Y:S05]  /*0dc0*/  @P2 BRA `(.L_x_37) ;  /* 0x0000000000182947 */ /* 0x000fea0003800000 */
[----:B-1----:R-:W1:Y:S01]  /*0dd0*/  LDS R0, [UR24+0x38] ;  /* 0x00003818ff007984 */ /* 0x002e620008000800 */
[----:B------:R-:W-:-:S05]  /*0de0*/  IMAD.MOV.U32 R3, RZ, RZ, 0xff ;  /* 0x000000ffff037424 */ /* 0x000fca00078e00ff */
[----:B-1----:R-:W-:-:S05]  /*0df0*/  LOP3.LUT R0, R0, 0xff, R3, 0xb8, !PT ;  /* 0x000000ff00007812 */ /* 0x002fca00078eb803 */
[----:B------:R1:W-:Y:S02]  /*0e00*/  STS [UR24+0x38], R0 ;  /* 0x00003800ff007988 */ /* 0x0003e40008000818 */
.L_x_36:
[----:B------:R-:W-:Y:S05]  /*0e10*/  @P2 BRA `(.L_x_38) ;  /* 0x00000000000c2947 */ /* 0x000fea0003800000 */
[----:B------:R1:W-:Y:S02]  /*0e20*/  STS [UR24+0x20], R4 ;  /* 0x00002004ff007988 */ /* 0x0003e40008000818 */
.L_x_37:
[----:B------:R-:W-:Y:S05]  /*0e30*/  @P2 BRA `(.L_x_39) ;  /* 0x0000000000242947 */ /* 0x000fea0003800000 */
[----:B------:R1:W-:Y:S02]  /*0e40*/  STS [UR24+0x24], R5 ;  /* 0x00002405ff007988 */ /* 0x0003e40008000818 */
.L_x_38:
[----:B------:R-:W-:Y:S05]  /*0e50*/  @P2 BRA `(.L_x_40) ;  /* 0x00000000002c2947 */ /* 0x000fea0003800000 */
[----:B-12---:R-:W1:Y:S01]  /*0e60*/  LDS R0, [UR24+0x1c] ;  /* 0x00001c18ff007984 */ /* 0x006e620008000800 */
[----:B---3--:R-:W2:Y:S02]  /*0e70*/  LDC.64 R4, c[0x0][0x248] ;  /* 0x00009200ff047b82 */ /* 0x008ea40000000a00 */
[--C-:B--2---:R-:W-:Y:S02]  /*0e80*/  SHF.R.U32.HI R3, RZ, 0x4, R5.reuse ;  /* 0x00000004ff037819 */ /* 0x104fe40000011605 */
[----:B----4-:R-:W-:-:S05]  /*0e90*/  SHF.R.U64 R2, R4, 0x4, R5 ;  /* 0x0000000404027819 */ /* 0x010fca0000001205 */
[----:B------:R2:W-:Y:S01]  /*0ea0*/  STS [UR24+0xc], R2 ;  /* 0x00000c02ff007988 */ /* 0x0005e20008000818 */
[----:B-1----:R-:W-:-:S05]  /*0eb0*/  LOP3.LUT R0, R0, 0xf, R3, 0xb8, !PT ;  /* 0x0000000f00007812 */ /* 0x002fca00078eb803 */
[----:B------:R2:W-:Y:S02]  /*0ec0*/  STS [UR24+0x1c], R0 ;  /* 0x00001c00ff007988 */ /* 0x0005e40008000818 */
.L_x_39:
[----:B------:R-:W-:Y:S05]  /*0ed0*/  @P2 BRA `(.L_x_41) ;  /* 0x00000000001c2947 */ /* 0x000fea0003800000 */
[----:B-12---:R-:W1:Y:S02]  /*0ee0*/  LDS R0, [UR24+0x34] ;  /* 0x00003418ff007984 */ /* 0x006e640008000800 */
[----:B-1----:R-:W-:-:S05]  /*0ef0*/  LOP3.LUT R0, R0, 0x7, RZ, 0xb8, !PT ;  /* 0x0000000700007812 */ /* 0x002fca00078eb8ff */
[----:B------:R1:W-:Y:S02]  /*0f00*/  STS [UR24+0x34], R0 ;  /* 0x00003400ff007988 */ /* 0x0003e40008000818 */
.L_x_40:
[----:B------:R-:W-:Y:S05]  /*0f10*/  @P2 BRA `(.L_x_42) ;  /* 0x00000000001c2947 */ /* 0x000fea0003800000 */
[----:B-12---:R-:W1:Y:S02]  /*0f20*/  LDS R0, [UR24+0x34] ;  /* 0x00003418ff007984 */ /* 0x006e640008000800 */
[----:B-1----:R-:W-:-:S05]  /*0f30*/  LOP3.LUT R0, R0, 0x38, RZ, 0xb8, !PT ;  /* 0x0000003800007812 */ /* 0x002fca00078eb8ff */
[----:B------:R1:W-:Y:S02]  /*0f40*/  STS [UR24+0x34], R0 ;  /* 0x00003400ff007988 */ /* 0x0003e40008000818 */
.L_x_41:
[----:B------:R-:W-:Y:S05]  /*0f50*/  @P2 BRA `(.L_x_43) ;  /* 0x00000000001c2947 */ /* 0x000fea0003800000 */
[----:B-12---:R-:W1:Y:S02]  /*0f60*/  LDS R0, [UR24+0x8] ;  /* 0x00000818ff007984 */ /* 0x006e640008000800 */
[----:B-1----:R-:W-:-:S05]  /*0f70*/  LOP3.LUT R0, R0, 0x780, RZ, 0xb8, !PT ;  /* 0x0000078000007812 */ /* 0x002fca00078eb8ff */
[----:B------:R1:W-:Y:S02]  /*0f80*/  STS [UR24+0x8], R0 ;  /* 0x00000800ff007988 */ /* 0x0003e40008000818 */
.L_x_42:
[----:B------:R-:W-:Y:S05]  /*0f90*/  @P2 BRA `(.L_x_44) ;  /* 0x0000000000282947 */ /* 0x000fea0003800000 */
[----:B-12---:R-:W1:Y:S02]  /*0fa0*/  LDS R0, [UR24+0x8] ;  /* 0x00000818ff007984 */ /* 0x006e640008000800 */
[----:B-1----:R-:W-:-:S05]  /*0fb0*/  LOP3.LUT R0, R0, 0x1800, RZ, 0xb8, !PT ;  /* 0x0000180000007812 */ /* 0x002fca00078eb8ff */
[----:B------:R1:W-:Y:S02]  /*0fc0*/  STS [UR24+0x8], R0 ;  /* 0x00000800ff007988 */ /* 0x0003e40008000818 */
.L_x_43:
[----:B------:R-:W-:Y:S05]  /*0fd0*/  @P2 BREAK B4 ;  /* 0x0000000000042942 */ /* 0x000fea0003800000 */
[----:B------:R-:W-:Y:S05]  /*0fe0*/  @P2 BRA `(.L_x_45) ;  /* 0x0000000000242947 */ /* 0x000fea0003800000 */
[----:B-12---:R-:W1:Y:S01]  /*0ff0*/  LDS R0, [UR24+0x8] ;  /* 0x00000818ff007984 */ /* 0x006e620008000800 */
[----:B---3--:R-:W-:-:S05]  /*1000*/  IMAD.MOV.U32 R3, RZ, RZ, 0x6000 ;  /* 0x00006000ff037424 */ /* 0x008fca00078e00ff */
[----:B-1----:R-:W-:-:S04]  /*1010*/  LOP3.LUT R0, R0, 0x6000, R3, 0xd8, !PT ;  /* 0x0000600000007812 */ /* 0x002fc800078ed803 */
[----:B------:R-:W-:-:S05]  /*1020*/  LOP3.LUT R0, R0, 0x400000, RZ, 0xb8, !PT ;  /* 0x0040000000007812 */ /* 0x000fca00078eb8ff */
[----:B------:R1:W-:Y:S02]  /*1030*/  STS [UR24+0x8], R0 ;  /* 0x00000800ff007988 */ /* 0x0003e40008000818 */
.L_x_44:
[----:B------:R-:W-:Y:S05]  /*1040*/  BSYNC B4 ;  /* 0x0000000000047941 */ /* 0x000fea0003800000 */
.L_x_35:
[----:B-12---:R-:W1:Y:S02]  /*1050*/  @!P2 LDS R0, [UR24+0x8] ;  /* 0x00000818ff00a984 */ /* 0x006e640008000800 */
[----:B-1----:R-:W-:-:S05]  /*1060*/  @!P2 LOP3.LUT R0, R0, 0x8000, RZ, 0xb8, !PT ;  /* 0x000080000000a812 */ /* 0x002fca00078eb8ff */
[----:B------:R1:W-:Y:S02]  /*1070*/  @!P2 STS [UR24+0x8], R0 ;  /* 0x00000800ff00a988 */ /* 0x0003e40008000818 */
.L_x_45:
[----:B------:R-:W-:Y:S05]  /*1080*/  BSYNC B3 ;  /* 0x0000000000037941 */ /* 0x000fea0003800000 */
.L_x_34:
[----:B------:R-:W-:Y:S05]  /*1090*/  WARPSYNC.ALL ;  /* 0x0000000000007948 */ /* 0x000fea0003800000 */
[----:B------:R1:W-:Y:S01]  /*10a0*/  STL [R1+0x400], RZ ;  /* 0x000400ff01007387 */ /* 0x0003e20000100800 */
[----:B------:R-:W-:Y:S01]  /*10b0*/  UIADD3 UR5, UR5, 0x100, URZ ;  /* 0x0000010005057890 */ /* 0x000fe2000fffe03f */
[----:B------:R-:W-:Y:S02]  /*10c0*/  ISETP.GE.AND P1, PT, R10, 0x1, PT ;  /* 0x000000010a00780c */ /* 0x000fe40003f26270 */
[----:B------:R-:W-:Y:S01]  /*10d0*/  CS2R R24, SRZ ;  /* 0x0000000000187805 */ /* 0x000fe2000001ff00 */
[----:B------:R1:W-:Y:S01]  /*10e0*/  STL [R1+0x404], RZ ;  /* 0x000404ff01007387 */ /* 0x0003e20000100800 */
[----:B------:R-:W-:Y:S01]  /*10f0*/  UIADD3 UR30, UP0, UR5, UR30, URZ ;  /* 0x0000001e051e7290 */ /* 0x000fe2000ff1e03f */
[----:B------:R-:W-:-:S02]  /*1100*/  CS2R R26, SRZ ;  /* 0x00000000001a7805 */ /* 0x000fc4000001ff00 */
[----:B------:R-:W-:Y:S01]  /*1110*/  CS2R R28, SRZ ;  /* 0x00000000001c7805 */ /* 0x000fe2000001ff00 */
[----:B------:R1:W-:Y:S01]  /*1120*/  STL [R1+0x408], RZ ;  /* 0x000408ff01007387 */ /* 0x0003e20000100800 */
[----:B------:R-:W-:Y:S01]  /*1130*/  ULEA.HI.X.SX32 UR31, UR5, UR31, 0x1, UP0 ;  /* 0x0000001f051f7291 */ /* 0x000fe200080f0e3f */
[----:B------:R-:W-:Y:S02]  /*1140*/  CS2R R30, SRZ ;  /* 0x00000000001e7805 */ /* 0x000fe4000001ff00 */
[----:B------:R-:W-:Y:S01]  /*1150*/  CS2R R32, SRZ ;  /* 0x0000000000207805 */ /* 0x000fe2000001ff00 */
[----:B------:R1:W-:Y:S01]  /*1160*/  STL [R1+0x40c], RZ ;  /* 0x00040cff01007387 */ /* 0x0003e20000100800 */
[----:B------:R-:W-:Y:S02]  /*1170*/  CS2R R34, SRZ ;  /* 0x0000000000227805 */ /* 0x000fe4000001ff00 */
[----:B------:R-:W-:Y:S02]  /*1180*/  CS2R R36, SRZ ;  /* 0x0000000000247805 */ /* 0x000fe4000001ff00 */
[----:B------:R-:W-:Y:S01]  /*1190*/  CS2R R38, SRZ ;  /* 0x0000000000267805 */ /* 0x000fe2000001ff00 */
[----:B------:R1:W-:Y:S01]  /*11a0*/  STL [R1+0x410], RZ ;  /* 0x000410ff01007387 */ /* 0x0003e20000100800 */
[----:B------:R-:W-:-:S02]  /*11b0*/  CS2R R40, SRZ ;  /* 0x0000000000287805 */ /* 0x000fc4000001ff00 */
        /* <DEDUP_REMOVED lines=47> */
[----:B------:R-:W-:Y:S01]  /*14b0*/  CS2R R112, SRZ ;  /* 0x0000000000707805 */ /* 0x000fe2000001ff00 */
[----:B------:R-:W-:-:S02]  /*14c0*/  IMAD.MOV.U32 R114, RZ, RZ, RZ ;  /* 0x000000ffff727224 */ /* 0x000fc400078e00ff */
[----:B------:R1:W-:Y:S04]  /*14d0*/  STL [R1+0x444], RZ ;  /* 0x000444ff01007387 */ /* 0x0003e80000100800 */
        /* <DEDUP_REMOVED lines=238> */
[----:B------:R1:W-:Y:S04]  /*23c0*/  STL [R1], RZ ;  /* 0x000000ff01007387 */ /* 0x0003e80000100800 */
        /* <DEDUP_REMOVED lines=126> */
[----:B------:R1:W-:Y:S01]  /*2bb0*/  STL [R1+0x1fc], RZ ;  /* 0x0001fcff01007387 */ /* 0x0003e20000100800 */
[----:B------:R-:W-:Y:S05]  /*2bc0*/  @P0 BRA `(.L_x_46) ;  /* 0x0000000000280947 */ /* 0x000fea0003800000 */
[----:B--234-:R-:W2:Y:S01]  /*2bd0*/  S2R R2, SR_LANEID ;  /* 0x0000000000027919 */ /* 0x01cea20000000000 */
[----:B------:R-:W-:Y:S05]  /*2be0*/  WARPSYNC.ALL ;  /* 0x0000000000007948 */ /* 0x000fea0003800000 */
[----:B--2---:R-:W-:-:S05]  /*2bf0*/  IMAD.SHL.U32 R2, R2, 0x4, RZ ;  /* 0x0000000402027824 */ /* 0x004fca00078e00ff */
[----:B-1----:R1:W2:Y:S02]  /*2c00*/  LDS R0, [R2+UR24] ;  /* 0x0000001802007984 */ /* 0x0022a40008000800 */
[----:B-1----:R-:W-:-:S05]  /*2c10*/  IADD3 R2, P3, R2, UR30, RZ ;  /* 0x0000001e02027c10 */ /* 0x002fca000ff7e0ff */
[----:B------:R-:W-:-:S05]  /*2c20*/  IMAD.X R3, RZ, RZ, UR31, P3 ;  /* 0x0000001fff037e24 */ /* 0x000fca00098e06ff */
[----:B--2---:R1:W5:Y:S01]  /*2c30*/  ATOMG.E.EXCH.STRONG.GPU PT, RZ, [R2], R0 ;  /* 0x0000000002ff73a8 */ /* 0x00436200041ee100 */
[----:B------:R-:W-:-:S04]  /*2c40*/  DEPBAR {5,4,3,2,1,0} ;  /* 0x0000003f0000791a */ /* 0x000fc80000000000 */
[----:B------:R1:W-:Y:S01]  /*2c50*/  UTMACCTL.IV [UR30] ;  /* 0x000000001e0079b9 */ /* 0x0003e20008000000 */
[----:B------:R-:W-:Y:S01]  /*2c60*/  NOP ;  /* 0x0000000000007918 */ /* 0x000fe20000000000 */
.L_x_46:
[----:B------:R-:W-:Y:S05]  /*2c70*/  @P0 BRA `(.L_x_47) ;  /* 0x00000000000c0947 */ /* 0x000fea0003800000 */
[----:B------:R0:W-:Y:S01]  /*2c80*/  UTMACMDFLUSH ;  /* 0x00000000000079b7 */ /* 0x0001e20000000000 */
[----:B------:R-:W-:Y:S05]  /*2c90*/  @P0 BRA `(.L_x_47) ;  /* 0x0000000000040947 */ /* 0x000fea0003800000 */
[----:B------:R-:W-:-:S04]  /*2ca0*/  DEPBAR.LE SB0, 0x0 ;  /* 0x000080000000791a */ /* 0x000fc80000000000 */
.L_x_47:
[----:B------:R-:W-:Y:S05]  /*2cb0*/  WARPSYNC.ALL ;  /* 0x0000000000007948 */ /* 0x000fea0003800000 */
[----:B-----5:R-:W-:Y:S01]  /*2cc0*/  BAR.SYNC.DEFER_BLOCKING 0x0 ;  /* 0x0000000000007b1d */ /* 0x020fe20000010000 */
[----:B------:R-:W-:Y:S01]  /*2cd0*/  USHF.L.U32 UR15, UR25, 0x8, URZ ;  /* 0x00000008190f7899 */ /* 0x000fe2000800063f */
[----:B------:R-:W-:Y:S01]  /*2ce0*/  IMAD.MOV.U32 R115, RZ, RZ, RZ ;  /* 0x000000ffff737224 */ /* 0x000fe200078e00ff */
[----:B------:R-:W-:Y:S01]  /*2cf0*/  USHF.L.U32 UR11, UR36, 0x8, URZ ;  /* 0x00000008240b7899 */ /* 0x000fe2000800063f */
[----:B------:R-:W-:Y:S02]  /*2d00*/  CS2R R116, SRZ ;  /* 0x0000000000747805 */ /* 0x000fe4000001ff00 */
[----:B------:R-:W-:Y:S01]  /*2d10*/  CS2R R118, SRZ ;  /* 0x0000000000767805 */ /* 0x000fe2000001ff00 */
[----:B------:R-:W-:Y:S01]  /*2d20*/  VOTEU.ALL UP3, P2 ;  /* 0x00000000003f7886 */ /* 0x000fe20001060000 */
[----:B------:R-:W-:Y:S01]  /*2d30*/  UMOV UR6, 0x1 ;  /* 0x0000000100067882 */ /* 0x000fe20000000000 */
[----:B------:R-:W-:Y:S01]  /*2d40*/  VOTEU.ALL UP2, P2 ;  /* 0x00000000003f7886 */ /* 0x000fe20001040000 */
[----:B------:R-:W-:Y:S01]  /*2d50*/  VOTEU.ALL UP1, P2 ;  /* 0x00000000003f7886 */ /* 0x000fe20001020000 */
[----:B------:R-:W-:Y:S01]  /*2d60*/  VOTEU.ALL UP0, P2 ;  /* 0x00000000003f7886 */ /* 0x000fe20001000000 */
[----:B------:R-:W-:-:S04]  /*2d70*/  @!UP3 UIADD3 UR8, -UR6, 0x100000, URZ ;  /* 0x001000000608b890 */ /* 0x000fc8000fffe13f */
[----:B------:R-:W-:Y:S02]  /*2d80*/  @!UP3 USHF.L.U32 UR9, UR8, 0xb, URZ ;  /* 0x0000000b0809b899 */ /* 0x000fe4000800063f */
[----:B------:R-:W-:Y:S01]  /*2d90*/  @!UP3 USHF.L.U32 UR8, UR8, 0x1, URZ ;  /* 0x000000010808b899 */ /* 0x000fe2000800063f */
[----:B------:R-:W-:Y:S01]  /*2da0*/  CS2R R120, SRZ ;  /* 0x0000000000787805 */ /* 0x000fe2000001ff00 */
        /* <DEDUP_REMOVED lines=12> */
[----:B------:R-:W-:Y:S01]  /*2e70*/  VOTEU.ALL UP3, P2 ;  /* 0x00000000003f7886 */ /* 0x000fe20001060000 */
[----:B------:R-:W-:Y:S02]  /*2e80*/  CS2R R128, SRZ ;  /* 0x0000000000807805 */ /* 0x000fe4000001ff00 */
[----:B------:R-:W-:Y:S02]  /*2e90*/  CS2R R130, SRZ ;  /* 0x0000000000827805 */ /* 0x000fe4000001ff00 */
[----:B------:R-:W-:Y:S02]  /*2ea0*/  CS2R R132, SRZ ;  /* 0x0000000000847805 */ /* 0x000fe4000001ff00 */
[----:B------:R-:W-:Y:S01]  /*2eb0*/  CS2R R134, SRZ ;  /* 0x0000000000867805 */ /* 0x000fe2000001ff00 */
[----:B------:R-:W2:Y:S02]  /*2ec0*/  FENCE.VIEW.ASYNC.S ;  /* 0x00000000000073c6 */ /* 0x000ea40000000000 */
[----:B--2---:R2:W3:Y:S02]  /*2ed0*/  @!UP2 SYNCS.EXCH.64 URZ, [UR24+0x20000], UR8 ;  /* 0x02000008183fa5b2 */ /* 0x0044e40008000100 */
[----:B---3--:R-:W-:Y:S01]  /*2ee0*/  BAR.SYNC.DEFER_BLOCKING 0x0 ;  /* 0x0000000000007b1d */ /* 0x008fe20000010000 */
[----:B------:R-:W-:-:S02]  /*2ef0*/  CS2R R136, SRZ ;  /* 0x0000000000887805 */ /* 0x000fc4000001ff00 */
[----:B------:R-:W-:Y:S02]  /*2f00*/  CS2R R138, SRZ ;  /* 0x00000000008a7805 */ /* 0x000fe4000001ff00 */
[----:B------:R-:W-:Y:S02]  /*2f10*/  CS2R R140, SRZ ;  /* 0x00000000008c7805 */ /* 0x000fe4000001ff00 */
[----:B------:R-:W-:Y:S02]  /*2f20*/  CS2R R142, SRZ ;  /* 0x00000000008e7805 */ /* 0x000fe4000001ff00 */
[----:B------:R-:W-:Y:S02]  /*2f30*/  CS2R R144, SRZ ;  /* 0x0000000000907805 */ /* 0x000fe4000001ff00 */
[----:B------:R-:W-:Y:S02]  /*2f40*/  CS2R R146, SRZ ;  /* 0x0000000000927805 */ /* 0x000fe4000001ff00 */
[----:B------:R-:W-:-:S02]  /*2f50*/  CS2R R148, SRZ ;  /* 0x0000000000947805 */ /* 0x000fc4000001ff00 */
[----:B------:R-:W-:Y:S01]  /*2f60*/  CS2R R150, SRZ ;  /* 0x0000000000967805 */ /* 0x000fe2000001ff00 */
[----:B------:R2:W3:Y:S02]  /*2f70*/  @!UP1 SYNCS.EXCH.64 URZ, [UR24+0x20008], UR12 ;  /* 0x0200080c183f95b2 */ /* 0x0004e40008000100 */
[----:B---3--:R-:W-:Y:S06]  /*2f80*/  BAR.SYNC.DEFER_BLOCKING 0x0 ;  /* 0x0000000000007b1d */ /* 0x008fec0000010000 */
[----:B------:R2:W3:Y:S02]  /*2f90*/  @!UP0 SYNCS.EXCH.64 URZ, [UR24+0x20010], UR16 ;  /* 0x02001010183f85b2 */ /* 0x0004e40008000100 */
[----:B---3--:R-:W-:Y:S06]  /*2fa0*/  BAR.SYNC.DEFER_BLOCKING 0x0 ;  /* 0x0000000000007b1d */ /* 0x008fec0000010000 */
[----:B------:R2:W3:Y:S02]  /*2fb0*/  @!UP3 SYNCS.EXCH.64 URZ, [UR24+0x20018], UR6 ;  /* 0x02001806183fb5b2 */ /* 0x0004e40008000100 */
[----:B--2---:R-:W-:Y:S05]  /*2fc0*/  @!P1 BRA `(.L_x_48) ;  /* 0x0000004800f89947 */ /* 0x004fea0003800000 */
[----:B------:R2:W-:Y:S01]  /*2fd0*/  STL [R1+0x400], RZ ;  /* 0x000400ff01007387 */ /* 0x0005e20000100800 */
[----:B------:R-:W-:Y:S02]  /*2fe0*/  CS2R R24, SRZ ;  /* 0x0000000000187805 */ /* 0x000fe4000001ff00 */
        /* <DEDUP_REMOVED lines=83> */
[----:B------:R-:W-:Y:S01]  /*3520*/  CS2R R150, SRZ ;  /* 0x0000000000967805 */ /* 0x000fe2000001ff00 */
[----:B------:R-:W-:Y:S01]  /*3530*/  UMOV UR5, URZ ;  /* 0x0000003f00057c82 */ /* 0x000fe20008000000 */
[----:B------:R-:W-:Y:S01]  /*3540*/  UMOV UR10, URZ ;  /* 0x0000003f000a7c82 */ /* 0x000fe20008000000 */
        /* <DEDUP_REMOVED lines=361> */
[----:B------:R2:W-:Y:S02]  /*4be0*/  STL [R1+0x1fc], RZ ;  /* 0x0001fcff01007387 */ /* 0x0005e40000100800 */
.L_x_50:
[----:B-1----:R-:W1:Y:S01]  /*4bf0*/  S2R R0, SR_TID.X ;  /* 0x0000000000007919 */ /* 0x002e620000002100 */
[----:B---3--:R-:W-:Y:S01]  /*4c00*/  BAR.SYNC.DEFER_BLOCKING 0x0 ;  /* 0x0000000000007b1d */ /* 0x008fe20000010000 */
[----:B------:R-:W-:Y:S02]  /*4c10*/  ELECT P0, URZ, PT ;  /* 0x00000000003f782f */ /* 0x000fe40003800000 */
[----:B------:R-:W-:Y:S01]  /*4c20*/  ELECT P1, URZ, PT ;  /* 0x00000000003f782f */ /* 0x000fe20003820000 */
[----:B------:R-:W-:Y:S02]  /*4c30*/  ULEA UR19, UR5, UR24, 0x3 ;  /* 0x0000001805137291 */ /* 0x000fe4000f8e183f */
[----:B------:R-:W-:Y:S01]  /*4c40*/  ULEA UR8, UR5, UR24, 0xe ;  /* 0x0000001805087291 */ /* 0x000fe2000f8e703f */
[----:B------:R-:W-:-:S03]  /*4c50*/  UMOV UR14, UR10 ;  /* 0x0000000a000e7c82 */ /* 0x000fc60008000000 */
[----:B------:R-:W-:Y:S02]  /*4c60*/  UIADD3 UR12, UR8, 0x10000, URZ ;  /* 0x00010000080c7890 */ /* 0x000fe4000fffe03f */
[----:B------:R-:W-:Y:S02]  /*4c70*/  USHF.R.U32.HI UR20, URZ, 0x4, UR8 ;  /* 0x000000043f147899 */ /* 0x000fe40008011608 */
[----:B------:R-:W-:Y:S02]  /*4c80*/  USHF.R.U32.HI UR18, URZ, 0x4, UR12 ;  /* 0x000000043f127899 */ /* 0x000fe4000801160c */
[----:B------:R-:W-:Y:S02]  /*4c90*/  USGXT.U32 UR20, UR20, 0xe ;  /* 0x0000000e1414789a */ /* 0x000fe40008000000 */
[----:B------:R-:W-:Y:S01]  /*4ca0*/  USGXT.U32 UR18, UR18, 0xe ;  /* 0x0000000e1212789a */ /* 0x000fe20008000000 */
[----:B-1----:R-:W-:-:S04]  /*4cb0*/  LOP3.LUT R0, R0, 0x7f, RZ, 0xc0, !PT ;  /* 0x0000007f00007812 */ /* 0x002fc800078ec0ff */
[C---:B------:R-:W-:Y:S02]  /*4cc0*/  ISETP.LT.U32.AND P0, PT, R0.reuse, 0x20, P0 ;  /* 0x000000200000780c */ /* 0x040fe40000701070 */
[----:B------:R-:W-:Y:S01]  /*4cd0*/  ISETP.LT.U32.AND P1, PT, R0, 0x20, P1 ;  /* 0x000000200000780c */ /* 0x000fe20000f21070 */
[----:B------:R-:W-:-:S04]  /*4ce0*/  @!P2 IMAD.MOV.U32 R0, RZ, RZ, 0x8000 ;  /* 0x00008000ff00a424 */ /* 0x000fc800078e00ff */
[----:B------:R1:W-:Y:S01]  /*4cf0*/  @!P2 SYNCS.ARRIVE.TRANS64 RZ, [UR19+0x20000], R0 ;  /* 0x02000000ffffa9a7 */ /* 0x0003e20008000013 */
[----:B------:R3:W-:Y:S06]  /*4d00*/  MEMBAR.ALL.CTA ;  /* 0x0000000000007992 */ /* 0x0007ec0000008000 */
[----:B---3--:R-:W3:Y:S02]  /*4d10*/  FENCE.VIEW.ASYNC.S ;  /* 0x00000000000073c6 */ /* 0x008ee40000000000 */
[----:B---3--:R-:W-:Y:S01]  /*4d20*/  VOTEU.ANY UP0, P0 ;  /* 0x00000000003f7886 */ /* 0x008fe20000000100 */
[----:B------:R-:W-:Y:S01]  /*4d30*/  VOTEU.ANY UP2, P0 ;  /* 0x00000000003f7886 */ /* 0x000fe20000040100 */
[----:B------:R-:W-:Y:S01]  /*4d40*/  VOTEU.ANY UP1, P1 ;  /* 0x00000000003f7886 */ /* 0x000fe20000820100 */
[----:B------:R-:W-:Y:S01]  /*4d50*/  VOTEU.ANY UP3, P1 ;  /* 0x00000000003f7886 */ /* 0x000fe20000860100 */
[----:B-1----:R-:W-:Y:S01]  /*4d60*/  IMAD.U32 R0, RZ, RZ, UR4 ;  /* 0x00000004ff007e24 */ /* 0x002fe2000f8e00ff */
[----:B------:R-:W-:Y:S01]  /*4d70*/  @UP0 UIADD3 UR9, UR19, 0x20000, URZ ;  /* 0x0002000013090890 */ /* 0x000fe2000fffe03f */
[----:B------:R-:W-:Y:S01]  /*4d80*/  @UP0 UMOV UR6, UR26 ;  /* 0x0000001a00060c82 */ /* 0x000fe20008000000 */
[----:B------:R-:W-:Y:S01]  /*4d90*/  @UP0 UMOV UR7, UR27 ;  /* 0x0000001b00070c82 */ /* 0x000fe20008000000 */
[----:B------:R-:W-:Y:S01]  /*4da0*/  @UP1 UIADD3 UR13, UR19, 0x20000, URZ ;  /* 0x00020000130d1890 */ /* 0x000fe2000fffe03f */
[----:B------:R-:W-:Y:S01]  /*4db0*/  SHF.L.U32 R0, R0, 0x1f, RZ ;  /* 0x0000001f00007819 */ /* 0x000fe200000006ff */
[----:B------:R-:W-:Y:S01]  /*4dc0*/  @UP1 UMOV UR16, UR28 ;  /* 0x0000001c00101c82 */ /* 0x000fe20008000000 */
[----:B------:R-:W-:Y:S01]  /*4dd0*/  @UP1 UMOV UR17, UR29 ;  /* 0x0000001d00111c82 */ /* 0x000fe20008000000 */
[----:B------:R-:W-:Y:S06]  /*4de0*/  BAR.SYNC.DEFER_BLOCKING 0x0 ;  /* 0x0000000000007b1d */ /* 0x000fec0000010000 */
[----:B------:R1:W-:Y:S02]  /*4df0*/  @UP2 UTMALDG.2D [UR8], [UR6] ;  /* 0x00000008060025b4 */ /* 0x0003e40008008000 */
[----:B------:R-:W-:Y:S06]  /*4e00*/  BAR.SYNC.DEFER_BLOCKING 0x0 ;  /* 0x0000000000007b1d */ /* 0x000fec0000010000 */
[----:B------:R1:W-:Y:S02]  /*4e10*/  @UP3 UTMALDG.2D [UR12], [UR16] ;  /* 0x0000000c100035b4 */ /* 0x0003e40008008000 */
[----:B------:R-:W-:Y:S06]  /*4e20*/  BAR.SYNC.DEFER_BLOCKING 0x0 ;  /* 0x0000000000007b1d */ /* 0x000fec0000010000 */
[----:B------:R-:W3:Y:S02]  /*4e30*/  SYNCS.PHASECHK.TRANS64.TRYWAIT P0, [UR19+0x20000], R0 ;  /* 0x02000000ff0075a7 */ /* 0x000ee40008000153 */
[----:B-1-3--:R-:W-:Y:S05]  /*4e40*/  @!P0 BRA `(.L_x_49) ;  /* 0x0000007800a48947 */ /* 0x00afea0003800000 */
.L_x_51:
[----:B------:R-:W-:Y:S01]  /*4e50*/  STL.64 [R1+0x6c0], R150 ;  /* 0x0006c09601007387 */ /* 0x000fe20000100a00 */
[----:B------:R-:W-:Y:S01]  /*4e60*/  UMOV UR16, UR20 ;  /* 0x0000001400107c82 */ /* 0x000fe20008000000 */
[----:B------:R-:W-:Y:S01]  /*4e70*/  UMOV UR17, 0x80000020 ;  /* 0x8000002000117882 */ /* 0x000fe20000000000 */
[----:B------:R-:W-:Y:S01]  /*4e80*/  UMOV UR19, 0x80000020 ;  /* 0x8000002000137882 */ /* 0x000fe20000000000 */
[----:B------:R-:W-:Y:S01]  /*4e90*/  STL.64 [R1+0x6b8], R148 ;  /* 0x0006b89401007387 */ /* 0x000fe20000100a00 */
[----:B------:R-:W-:Y:S01]  /*4ea0*/  UMOV UR8, URZ ;  /* 0x0000003f00087c82 */ /* 0x000fe20008000000 */
[----:B------:R-:W-:Y:S01]  /*4eb0*/  UMOV UR22, 0xfffffffe ;  /* 0xfffffffe00167882 */ /* 0x000fe20000000000 */
[----:B------:R-:W-:Y:S01]  /*4ec0*/  UMOV UR23, 0x7fffffdf ;  /* 0x7fffffdf00177882 */ /* 0x000fe20000000000 */
[----:B------:R-:W-:Y:S01]  /*4ed0*/  STL.64 [R1+0x6b0], R146 ;  /* 0x0006b09201007387 */ /* 0x000fe20000100a00 */
[----:B------:R-:W-:Y:S01]  /*4ee0*/  UMOV UR6, UR18 ;  /* 0x0000001200067c82 */ /* 0x000fe20008000000 */
[----:B------:R-:W-:Y:S01]  /*4ef0*/  UMOV UR7, URZ ;  /* 0x0000003f00077c82 */ /* 0x000fe20008000000 */
[----:B------:R-:W1:Y:S01]  /*4f00*/  LDC R0, c[0x0][0x230] ;  /* 0x00008c00ff007b82 */ /* 0x000e620000000800 */
[----:B------:R-:W-:Y:S04]  /*4f10*/  STL.64 [R1+0x6a8], R144 ;  /* 0x0006a89001007387 */ /* 0x000fe80000100a00 */
        /* <DEDUP_REMOVED lines=9> */
[----:B------:R3:W-:Y:S04]  /*4fb0*/  STL.64 [R1+0x658], R124 ;  /* 0x0006587c01007387 */ /* 0x0007e80000100a00 */
[----:B---3--:R-:W3:Y:S04]  /*4fc0*/  LDL.LU.64 R124, [R1] ;  /* 0x00000000017c7983 */ /* 0x008ee80000300a00 */
[----:B------:R-:W5:Y:S04]  /*4fd0*/  LDL.LU.64 R126, [R1+0x8] ;  /* 0x00000800017e7983 */ /* 0x000f680000300a00 */
[----:B------:R-:W2:Y:S04]  /*4fe0*/  LDL.LU.64 R128, [R1+0x10] ;  /* 0x0000100001807983 */ /* 0x000ea80000300a00 */
[----:B------:R-:W4:Y:S04]  /*4ff0*/  LDL.LU.64 R130, [R1+0x18] ;  /* 0x0000180001827983 */ /* 0x000f280000300a00 */
[----:B------:R-:W3:Y:S04]  /*5000*/  LDL.LU.64 R132, [R1+0x20] ;  /* 0x0000200001847983 */ /* 0x000ee80000300a00 */
        /* <DEDUP_REMOVED lines=9> */
[----:B-----5:R-:W-:Y:S04]  /*50a0*/  STL.64 [R1+0x8c0], R150 ;  /* 0x0008c09601007387 */ /* 0x020fe80000100a00 */
[----:B---3--:R-:W-:Y:S04]  /*50b0*/  STL.64 [R1+0x8b8], R148 ;  /* 0x0008b89401007387 */ /* 0x008fe80000100a00 */
[----:B----4-:R-:W-:Y:S04]  /*50c0*/  STL.64 [R1+0x8b0], R146 ;  /* 0x0008b09201007387 */ /* 0x010fe80000100a00 */
[----:B--2---:R-:W-:Y:S04]  /*50d0*/  STL.64 [R1+0x8a8], R144 ;  /* 0x0008a89001007387 */ /* 0x004fe80000100a00 */
        /* <DEDUP_REMOVED lines=60> */
[----:B--2---:R-:W2:Y:S04]  /*54a0*/  LDL.LU.64 R24, [R1+0x200] ;  /* 0x0002000001187983 */ /* 0x004ea80000300a00 */
[----:B------:R-:W3:Y:S04]  /*54b0*/  LDL.LU.64 R26, [R1+0x208] ;  /* 0x00020800011a7983 */ /* 0x000ee80000300a00 */
[----:B------:R-:W4:Y:S04]  /*54c0*/  LDL.LU.64 R28, [R1+0x210] ;  /* 0x00021000011c7983 */ /* 0x000f280000300a00 */
[----:B------:R-:W5:Y:S04]  /*54d0*/  LDL.LU.64 R30, [R1+0x218] ;  /* 0x00021800011e7983 */ /* 0x000f680000300a00 */
[----:B------:R-:W2:Y:S04]  /*54e0*/  LDL.LU.64 R32, [R1+0x220] ;  /* 0x0002200001207983 */ /* 0x000ea80000300a00 */
        /* <DEDUP_REMOVED lines=59> */
[----:B-----5:R-:W-:Y:S04]  /*58a0*/  STL.64 [R1+0xac0], R150 ;  /* 0x000ac09601007387 */ /* 0x020fe80000100a00 */
[----:B----4-:R-:W-:Y:S04]  /*58b0*/  STL.64 [R1+0xab8], R148 ;  /* 0x000ab89401007387 */ /* 0x010fe80000100a00 */
[----:B---3--:R-:W-:Y:S04]  /*58c0*/  STL.64 [R1+0xab0], R146 ;  /* 0x000ab09201007387 */ /* 0x008fe80000100a00 */
        /* <DEDUP_REMOVED lines=62> */
[----:B------:R-:W2:Y:S04]  /*5cb0*/  LDL.LU.64 R26, [R1+0x408] ;  /* 0x00040800011a7983 */ /* 0x000ea80000300a00 */
        /* <DEDUP_REMOVED lines=61> */
[----:B------:R-:W2:Y:S01]  /*6090*/  LDL.LU.64 R150, [R1+0x5f8] ;  /* 0x0005f80001967983 */ /* 0x000ea20000300a00 */
[----:B------:R-:W-:-:S02]  /*60a0*/  UIADD3 UR20, UP0, UR20, 0x2, URZ ;  /* 0x0000000214147890 */ /* 0x000fc4000ff1e03f */
[----:B------:R-:W-:Y:S01]  /*60b0*/  UIADD3.64 UR22, UR6, -UR22, URZ ;  /* 0x8000001606167297 */ /* 0x000fe2000fffe03f */
[----:B------:R-:W3:Y:S01]  /*60c0*/  LDL.LU.64 R152, [R1+0x70] ;  /* 0x0000700001987983 */ /* 0x000ee20000300a00 */
[----:B------:R-:W-:-:S03]  /*60d0*/  UIADD3.X UR21, UR8, -0x7fffffe0, URZ, UP0, !UPT ;  /* 0x8000002008157890 */ /* 0x000fc600087fe43f */
[----:B------:R-:W3:Y:S04]  /*60e0*/  LDL.LU.64 R154, [R1+0x78] ;  /* 0x00007800019a7983 */ /* 0x000ee80000300a00 */
        /* <DEDUP_REMOVED lines=47> */
[----:B------:R-:W3:Y:S01]  /*63e0*/  LDL.LU.64 R250, [R1+0x1f8] ;  /* 0x0001f80001fa7983 */ /* 0x000ee20000300a00 */
[----:B--2---:R-:W-:-:S06]  /*63f0*/  WARPGROUP.ARRIVE ;  /* 0x00000000000079c5 */ /* 0x004fcc0000000000 */
[----:B------:R-:W-:Y:S03]  /*6400*/  QGMMA.64x256x32.F32.E4M3.E4M3 R24, gdesc[UR16], R24, gsb0 ;  /* 0x03e00000101879f3 */ /* 0x000fe60008000818 */
[----:B------:R-:W-:Y:S02]  /*6410*/  WARPGROUP.DEPBAR.LE gsb0, 0x0 ;  /* 0x00008000000079c5 */ /* 0x000fe40000010000 */
[----:B------:R-:W-:-:S15]  /*6420*/  WARPGROUP.ARRIVE ;  /* 0x00000000000079c5 */ /* 0x000fde0000000000 */
[----:B------:R-:W-:-:S08]  /*6430*/  NOP ;  /* 0x0000000000007918 */ /* 0x000fd00000000000 */
[----:B------:R-:W-:Y:S03]  /*6440*/  QGMMA.64x256x32.F32.E4M3.E4M3 R24, gdesc[UR20], R24, gsb0 ;  /* 0x03e00000141879f3 */ /* 0x000fe60008000818 */
[----:B------:R-:W-:Y:S02]  /*6450*/  WARPGROUP.DEPBAR.LE gsb0, 0x0 ;  /* 0x00008000000079c5 */ /* 0x000fe40000010000 */
        /* <DEDUP_REMOVED lines=128> */
[----:B------:R-:W-:-:S02]  /*6c60*/  UIADD3.64 UR16, UR20, 0xfe, URZ ;  /* 0x000000fe14107897 */ /* 0x000fc4000fffe03f */
[----:B------:R-:W-:Y:S01]  /*6c70*/  UIADD3.64 UR32, UR20, 0x100, URZ ;  /* 0x0000010014207897 */ /* 0x000fe2000fffe03f */
[----:B------:R-:W-:Y:S01]  /*6c80*/  UMOV UR34, UR22 ;  /* 0x0000001600227c82 */ /* 0x000fe20008000000 */
[----:B------:R-:W-:Y:S01]  /*6c90*/  UMOV UR35, UR23 ;  /* 0x0000001700237c82 */ /* 0x000fe20008000000 */
        /* <DEDUP_REMOVED lines=71> */
[----:B--2---:R-:W3:Y:S04]  /*7110*/  LDL.LU.64 R150, [R1+0x8c0] ;  /* 0x0008c00001967983 */ /* 0x004ee80000300a00 */
        /* <DEDUP_REMOVED lines=13> */
[----:B------:R-:W-:-:S02]  /*71f0*/  UIADD3.64 UR16, UR20, 0x1fe, URZ ;  /* 0x000001fe14107897 */ /* 0x000fc4000fffe03f */
[----:B------:R-:W-:Y:S01]  /*7200*/  UIADD3.64 UR32, UR20, 0x200, URZ ;  /* 0x0000020014207897 */ /* 0x000fe2000fffe03f */
[----:B------:R-:W2:Y:S01]  /*7210*/  LDL.LU.64 R122, [R1+0x850] ;  /* 0x00085000017a7983 */ /* 0x000ea20000300a00 */
[----:B------:R-:W-:Y:S01]  /*7220*/  UMOV UR34, UR22 ;  /* 0x0000001600227c82 */ /* 0x000fe20008000000 */
[----:B------:R-:W-:Y:S02]  /*7230*/  UMOV UR35, UR23 ;  /* 0x0000001700237c82 */ /* 0x000fe40008000000 */
        /* <DEDUP_REMOVED lines=49> */
[----:B---3--:R-:W-:-:S06]  /*7550*/  WARPGROUP.ARRIVE ;  /* 0x00000000000079c5 */ /* 0x008fcc0000000000 */
[----:B------:R-:W-:Y:S03]  /*7560*/  QGMMA.64x256x32.F32.E4M3.E4M3 R124, gdesc[UR16], R124, gsb0 ;  /* 0x03e00000107c79f3 */ /* 0x000fe6000800087c */
[----:B------:R-:W-:Y:S02]  /*7570*/  WARPGROUP.DEPBAR.LE gsb0, 0x0 ;  /* 0x00008000000079c5 */ /* 0x000fe40000010000 */
[----:B------:R-:W-:-:S15]  /*7580*/  WARPGROUP.ARRIVE ;  /* 0x00000000000079c5 */ /* 0x000fde0000000000 */
[----:B------:R-:W-:-:S08]  /*7590*/  NOP ;  /* 0x0000000000007918 */ /* 0x000fd00000000000 */
[----:B------:R-:W-:Y:S03]  /*75a0*/  QGMMA.64x256x32.F32.E4M3.E4M3 R124, gdesc[UR32], R124, gsb0 ;  /* 0x03e00000207c79f3 */ /* 0x000fe6000800087c */
[----:B------:R-:W-:Y:S02]  /*75b0*/  WARPGROUP.DEPBAR.LE gsb0, 0x0 ;  /* 0x00008000000079c5 */ /* 0x000fe40000010000 */
[----:B------:R-:W-:Y:S04]  /*75c0*/  STL.64 [R1], R124 ;  /* 0x0000007c01007387 */ /* 0x000fe80000100a00 */
        /* <DEDUP_REMOVED lines=63> */
[----:B---3--:R-:W2:Y:S04]  /*79c0*/  LDL.LU.64 R150, [R1+0x6c0] ;  /* 0x0006c00001967983 */ /* 0x008ea80000300a00 */
        /* <DEDUP_REMOVED lines=14> */
[----:B------:R-:W-:Y:S02]  /*7ab0*/  UIADD3.64 UR20, UR20, 0x300, URZ ;  /* 0x0000030014147897 */ /* 0x000fe4000fffe03f */
[----:B------:R-:W-:Y:S02]  /*7ac0*/  UIADD3 UR10, UR10, 0x40, URZ ;  /* 0x000000400a0a7890 */ /* 0x000fe4000fffe03f */
[----:B------:R-:W-:-:S04]  /*7ad0*/  UIADD3 UR5, UR5, 0x1, URZ ;  /* 0x0000000105057890 */ /* 0x000fc8000fffe03f */
[----:B-1----:R-:W-:Y:S01]  /*7ae0*/  ISETP.LE.AND P0, PT, R0, UR10, PT ;  /* 0x0000000a00007c0c */ /* 0x002fe2000bf03270 */
[----:B------:R-:W-:-:S04]  /*7af0*/  UISETP.NE.U32.AND UP0, UPT, UR5, 0x4, UPT ;  /* 0x000000040500788c */ /* 0x000fc8000bf05070 */
[----:B------:R-:W-:Y:S02]  /*7b00*/  USEL UR6, URZ, 0x1, UP0 ;  /* 0x000000013f067887 */ /* 0x000fe40008000000 */
[----:B------:R-:W-:Y:S02]  /*7b10*/  USEL UR5, UR5, URZ, UP0 ;  /* 0x0000003f05057287 */ /* 0x000fe40008000000 */
[----:B------:R-:W-:Y:S01]  /*7b20*/  ULOP3.LUT UR4, UR4, UR6, URZ, 0x3c, !UPT ;  /* 0x0000000604047292 */ /* 0x000fe2000f8e3c3f */
[----:B--2---:R-:W-:-:S06]  /*7b30*/  WARPGROUP.ARRIVE ;  /* 0x00000000000079c5 */ /* 0x004fcc0000000000 */
[----:B------:R-:W-:Y:S03]  /*7b40*/  QGMMA.64x256x32.F32.E4M3.E4M3 R24, gdesc[UR16], R24, gsb0 ;  /* 0x03e00000101879f3 */ /* 0x000fe60008000818 */
[----:B------:R-:W-:Y:S02]  /*7b50*/  WARPGROUP.DEPBAR.LE gsb0, 0x0 ;  /* 0x00008000000079c5 */ /* 0x000fe40000010000 */
[----:B------:R-:W-:-:S15]  /*7b60*/  WARPGROUP.ARRIVE ;  /* 0x00000000000079c5 */ /* 0x000fde0000000000 */
[----:B------:R-:W-:-:S08]  /*7b70*/  NOP ;  /* 0x0000000000007918 */ /* 0x000fd00000000000 */
[----:B------:R-:W-:Y:S03]  /*7b80*/  QGMMA.64x256x32.F32.E4M3.E4M3 R24, gdesc[UR20], R24, gsb0 ;  /* 0x03e00000141879f3 */ /* 0x000fe60008000818 */
[----:B------:R-:W-:Y:S02]  /*7b90*/  WARPGROUP.DEPBAR.LE gsb0, 0x0 ;  /* 0x00008000000079c5 */ /* 0x000fe40000010000 */
[----:B----4-:R-:W-:Y:S05]  /*7ba0*/  @!P0 BRA `(.L_x_50) ;  /* 0xffffffd000108947 */ /* 0x010fea000383ffff */
.L_x_48:
[----:B------:R-:W2:Y:S04]  /*7bb0*/  LDL.LU R158, [R1+0x430] ;  /* 0x00043000019e7983 */ /* 0x000ea80000300800 */
[----:B------:R-:W5:Y:S04]  /*7bc0*/  LDL.LU R157, [R1+0x434] ;  /* 0x00043400019d7983 */ /* 0x000f680000300800 */
        /* <DEDUP_REMOVED lines=24> */
[----:B-1----:R-:W5:Y:S04]  /*7d50*/  LDL.LU R4, [R1+0x498] ;  /* 0x0004980001047983 */ /* 0x002f680000300800 */
[----:B------:R-:W5:Y:S04]  /*7d60*/  LDL.LU R3, [R1+0x49c] ;  /* 0x00049c0001037983 */ /* 0x000f680000300800 */
[----:B----4-:R-:W4:Y:S04]  /*7d70*/  LDL.LU R2, [R1+0x4a0] ;  /* 0x0004a00001027983 */ /* 0x010f280000300800 */
[----:B------:R-:W4:Y:S04]  /*7d80*/  LDL.LU R0, [R1+0x4a4] ;  /* 0x0004a40001007983 */ /* 0x000f280000300800 */
[----:B------:R-:W4:Y:S04]  /*7d90*/  LDL.LU R160, [R1+0x400] ;  /* 0x0004000001a07983 */ /* 0x000f280000300800 */
[----:B------:R-:W4:Y:S04]  /*7da0*/  LDL.LU R159, [R1+0x404] ;  /* 0x00040400019f7983 */ /* 0x000f280000300800 */
[----:B------:R4:W-:Y:S04]  /*7db0*/  STL [R1+0x754], R88 ;  /* 0x0007545801007387 */ /* 0x0009e80000100800 */
[----:B------:R-:W-:Y:S04]  /*7dc0*/  STL [R1+0x750], R89 ;  /* 0x0007505901007387 */ /* 0x000fe80000100800 */
[----:B------:R1:W-:Y:S04]  /*7dd0*/  STL [R1+0x74c], R90 ;  /* 0x00074c5a01007387 */ /* 0x0003e80000100800 */
[----:B------:R-:W-:Y:S04]  /*7de0*/  STL [R1+0x748], R91 ;  /* 0x0007485b01007387 */ /* 0x000fe80000100800 */
        /* <DEDUP_REMOVED lines=59> */
[----:B------:R-:W-:Y:S01]  /*81a0*/  STL [R1+0x658], R151 ;  /* 0x0006589701007387 */ /* 0x000fe20000100800 */
[----:B------:R-:W-:-:S02]  /*81b0*/  F2FP.SATFINITE.E4M3.F32.PACK_AB_MERGE_C R32, R33, R32, RZ ;  /* 0x000000202120723e */ /* 0x000fc400048070ff */
[----:B------:R-:W-:Y:S01]  /*81c0*/  F2FP.SATFINITE.E4M3.F32.PACK_AB_MERGE_C R34, R35, R34, RZ ;  /* 0x000000222322723e */ /* 0x000fe200048070ff */
[----:B---3--:R-:W-:Y:S01]  /*81d0*/  BAR.SYNC.DEFER_BLOCKING 0x0 ;  /* 0x0000000000007b1d */ /* 0x008fe20000010000 */
[----:B--2---:R-:W-:Y:S02]  /*81e0*/  IMAD.MOV.U32 R190, RZ, RZ, R158 ;  /* 0x000000ffffbe7224 */ /* 0x004fe400078e009e */
[----:B-----5:R-:W-:Y:S02]  /*81f0*/  IMAD.MOV.U32 R189, RZ, RZ, R157 ;  /* 0x000000ffffbd7224 */ /* 0x020fe400078e009d */
[----:B------:R-:W-:Y:S02]  /*8200*/  IMAD.MOV.U32 R188, RZ, RZ, R156 ;  /* 0x000000ffffbc7224 */ /* 0x000fe400078e009c */
[----:B------:R-:W-:Y:S01]  /*8210*/  IMAD.MOV.U32 R187, RZ, RZ, R155 ;  /* 0x000000ffffbb7224 */ /* 0x000fe200078e009b */
[----:B----4-:R-:W-:Y:S01]  /*8220*/  F2FP.SATFINITE.E4M3.F32.PACK_AB_MERGE_C R88, R159, R160, RZ ;  /* 0x000000a09f58723e */ /* 0x010fe200048070ff */
[----:B------:R-:W-:Y:S01]  /*8230*/  IMAD.MOV.U32 R186, RZ, RZ, R154 ;  /* 0x000000ffffba7224 */ /* 0x000fe200078e009a */
[----:B------:R-:W-:Y:S01]  /*8240*/  F2FP.SATFINITE.E4M3.F32.PACK_AB_MERGE_C R36, R37, R36, RZ ;  /* 0x000000242524723e */ /* 0x000fe200048070ff */
[----:B------:R-:W-:Y:S01]  /*8250*/  IMAD.MOV.U32 R185, RZ, RZ, R153 ;  /* 0x000000ffffb97224 */ /* 0x000fe200078e0099 */
[----:B------:R-:W-:Y:S01]  /*8260*/  F2FP.SATFINITE.E4M3.F32.PACK_AB_MERGE_C R38, R39, R38, RZ ;  /* 0x000000262726723e */ /* 0x000fe200048070ff */
[----:B------:R2:W-:Y:S01]  /*8270*/  STL [R1+0x654], R88 ;  /* 0x0006545801007387 */ /* 0x0005e20000100800 */
[----:B------:R-:W-:Y:S01]  /*8280*/  IMAD.MOV.U32 R184, RZ, RZ, R152 ;  /* 0x000000ffffb87224 */ /* 0x000fe200078e0098 */
[----:B------:R-:W-:Y:S01]  /*8290*/  F2FP.SATFINITE.E4M3.F32.PACK_AB_MERGE_C R40, R41, R40, RZ ;  /* 0x000000282928723e */ /* 0x000fe200048070ff */
[----:B------:R-:W-:Y:S01]  /*82a0*/  IMAD.MOV.U32 R183, RZ, RZ, R23 ;  /* 0x000000ffffb77224 */ /* 0x000fe200078e0017 */
[----:B------:R-:W2:Y:S01]  /*82b0*/  LDL.LU R160, [R1+0x408] ;  /* 0x0004080001a07983 */ /* 0x000ea20000300800 */
[----:B------:R-:W-:Y:S01]  /*82c0*/  IMAD.MOV.U32 R182, RZ, RZ, R22 ;  /* 0x000000ffffb67224 */ /* 0x000fe200078e0016 */
[----:B------:R-:W-:Y:S01]  /*82d0*/  F2FP.SATFINITE.E4M3.F32.PACK_AB_MERGE_C R42, R43, R42, RZ ;  /* 0x0000002a2b2a723e */ /* 0x000fe200048070ff */
[----:B------:R-:W-:Y:S01]  /*82e0*/  IMAD.MOV.U32 R181, RZ, RZ, R21 ;  /* 0x000000ffffb57224 */ /* 0x000fe200078e0015 */
[----:B------:R-:W2:Y:S01]  /*82f0*/  LDL.LU R159, [R1+0x40c] ;  /* 0x00040c00019f7983 */ /* 0x000ea20000300800 */
[----:B------:R-:W-:Y:S01]  /*8300*/  IMAD.MOV.U32 R180, RZ, RZ, R20 ;  /* 0x000000ffffb47224 */ /* 0x000fe200078e0014 */
[----:B------:R-:W-:Y:S01]  /*8310*/  F2FP.SATFINITE.E4M3.F32.PACK_AB_MERGE_C R44, R45, R44, RZ ;  /* 0x0000002c2d2c723e */ /* 0x000fe200048070ff */
[----:B------:R-:W-:Y:S01]  /*8320*/  IMAD.MOV.U32 R179, RZ, RZ, R19 ;  /* 0x000000ffffb37224 */ /* 0x000fe200078e0013 */
[----:B------:R-:W-:Y:S01]  /*8330*/  F2FP.SATFINITE.E4M3.F32.PACK_AB_MERGE_C R46, R47, R46, RZ ;  /* 0x0000002e2f2e723e */ /* 0x000fe200048070ff */
[----:B------:R-:W-:Y:S01]  /*8340*/  IMAD.MOV.U32 R178, RZ, RZ, R18 ;  /* 0x000000ffffb27224 */ /* 0x000fe200078e0012 */
[----:B------:R-:W3:Y:S01]  /*8350*/  @!P2 SYNCS.CCTL.IV [UR24+0x20000] ;  /* 0x02000000ff00a9b1 */ /* 0x000ee20008000018 */
[----:B------:R-:W-:-:S02]  /*8360*/  IMAD.MOV.U32 R177, RZ, RZ, R17 ;  /* 0x000000ffffb17224 */ /* 0x000fc400078e0011 */
[----:B------:R-:W-:Y:S02]  /*8370*/  IMAD.MOV.U32 R176, RZ, RZ, R16 ;  /* 0x000000ffffb07224 */ /* 0x000fe400078e0010 */
[----:B------:R-:W-:Y:S02]  /*8380*/  IMAD.MOV.U32 R175, RZ, RZ, R15 ;  /* 0x000000ffffaf7224 */ /* 0x000fe400078e000f */
[----:B------:R-:W-:Y:S02]  /*8390*/  IMAD.MOV.U32 R174, RZ, RZ, R14 ;  /* 0x000000ffffae7224 */ /* 0x000fe400078e000e */
[----:B------:R-:W-:Y:S02]  /*83a0*/  IMAD.MOV.U32 R173, RZ, RZ, R13 ;  /* 0x000000ffffad7224 */ /* 0x000fe400078e000d */
[----:B------:R-:W-:Y:S02]  /*83b0*/  IMAD.MOV.U32 R172, RZ, RZ, R12 ;  /* 0x000000ffffac7224 */ /* 0x000fe400078e000c */
        /* <DEDUP_REMOVED lines=10> */
[----:B------:R-:W-:Y:S01]  /*8460*/  IMAD.MOV.U32 R161, RZ, RZ, R0 ;  /* 0x000000ffffa17224 */ /* 0x000fe200078e0000 */
[----:B-1----:R-:W-:Y:S01]  /*8470*/  F2FP.SATFINITE.E4M3.F32.PACK_AB_MERGE_C R90, R187, R188, RZ ;  /* 0x000000bcbb5a723e */ /* 0x002fe200048070ff */
[----:B---3--:R-:W-:Y:S01]  /*8480*/  BAR.SYNC.DEFER_BLOCKING 0x0 ;  /* 0x0000000000007b1d */ /* 0x008fe20000010000 */
[----:B------:R-:W-:Y:S02]  /*8490*/  F2FP.SATFINITE.E4M3.F32.PACK_AB_MERGE_C R89, R185, R186, RZ ;  /* 0x000000bab959723e */ /* 0x000fe400048070ff */
[----:B------:R-:W-:-:S02]  /*84a0*/  F2FP.SATFINITE.E4M3.F32.PACK_AB_MERGE_C R56, R57, R56, RZ ;  /* 0x000000383938723e */ /* 0x000fc400048070ff */
[----:B--2---:R-:W-:Y:S01]  /*84b0*/  F2FP.SATFINITE.E4M3.F32.PACK_AB_MERGE_C R88, R159, R160, RZ ;  /* 0x000000a09f58723e */ /* 0x004fe200048070ff */
[----:B------:R-:W1:Y:S01]  /*84c0*/  @!P2 SYNCS.CCTL.IV [UR24+0x20008] ;  /* 0x02000800ff00a9b1 */ /* 0x000e620008000018 */
[----:B------:R-:W2:Y:S03]  /*84d0*/  S2R R57, SR_TID.X ;  /* 0x0000000000397919 */ /* 0x000ea60000002100 */
[----:B------:R3:W-:Y:S04]  /*84e0*/  STL [R1+0x650], R88 ;  /* 0x0006505801007387 */ /* 0x0007e80000100800 */
[----:B------:R-:W3:Y:S04]  /*84f0*/  LDL.LU R160, [R1+0x410] ;  /* 0x0004100001a07983 */ /* 0x000ee80000300800 */
[----:B------:R-:W3:Y:S01]  /*8500*/  LDL.LU R159, [R1+0x414] ;  /* 0x00041400019f7983 */ /* 0x000ee20000300800 */
[----:B-1----:R-:W-:Y:S01]  /*8510*/  BAR.SYNC.DEFER_BLOCKING 0x0 ;  /* 0x0000000000007b1d */ /* 0x002fe20000010000 */
[----:B------:R-:W-:-:S02]  /*8520*/  F2FP.SATFINITE.E4M3.F32.PACK_AB_MERGE_C R24, R25, R24, RZ ;  /* 0x000000181918723e */ /* 0x000fc400048070ff */
[----:B---3--:R-:W-:-:S03]  /*8530*/  F2FP.SATFINITE.E4M3.F32.PACK_AB_MERGE_C R88, R159, R160, RZ ;  /* 0x000000a09f58723e */ /* 0x008fc600048070ff */
[----:B------:R-:W1:Y:S02]  /*8540*/  @!P2 SYNCS.CCTL.IV [UR24+0x20010] ;  /* 0x02001000ff00a9b1 */ /* 0x000e640008000018 */
[----:B-1----:R-:W-:Y:S06]  /*8550*/  BAR.SYNC.DEFER_BLOCKING 0x0 ;  /* 0x0000000000007b1d */ /* 0x002fec0000010000 */
[----:B------:R1:W-:Y:S04]  /*8560*/  STL [R1+0x64c], R88 ;  /* 0x00064c5801007387 */ /* 0x0003e80000100800 */
[----:B------:R-:W1:Y:S04]  /*8570*/  LDL.LU R160, [R1+0x418] ;  /* 0x0004180001a07983 */ /* 0x000e680000300800 */
[----:B------:R-:W1:Y:S01]  /*8580*/  LDL.LU R159, [R1+0x41c] ;  /* 0x00041c00019f7983 */ /* 0x000e620000300800 */
[----:B------:R-:W-:Y:S01]  /*8590*/  F2FP.SATFINITE.E4M3.F32.PACK_AB_MERGE_C R28, R29, R28, RZ ;  /* 0x0000001c1d1c723e */ /* 0x000fe200048070ff */
[----:B--2---:R-:W-:Y:S01]  /*85a0*/  IMAD.SHL.U32 R25, R57, 0x40, RZ ;  /* 0x0000004039197824 */ /* 0x004fe200078e00ff */
[----:B------:R-:W-:-:S02]  /*85b0*/  F2FP.SATFINITE.E4M3.F32.PACK_AB_MERGE_C R26, R27, R26, RZ ;  /* 0x0000001a1b1a723e */ /* 0x000fc400048070ff */
[----:B------:R-:W-:Y:S02]  /*85c0*/  F2FP.SATFINITE.E4M3.F32.PACK_AB_MERGE_C R52, R53, R52, RZ ;  /* 0x000000343534723e */ /* 0x000fe400048070ff */
[----:B------:R-:W-:Y:S01]  /*85d0*/  F2FP.SATFINITE.E4M3.F32.PACK_AB_MERGE_C R54, R55, R54, RZ ;  /* 0x000000363736723e */ /* 0x000fe200048070ff */
[----:B------:R-:W2:Y:S01]  /*85e0*/  @!P2 SYNCS.CCTL.IV [UR24+0x20018] ;  /* 0x02001800ff00a9b1 */ /* 0x000ea20008000018 */
[----:B-1----:R-:W-:-:S05]  /*85f0*/  F2FP.SATFINITE.E4M3.F32.PACK_AB_MERGE_C R88, R159, R160, RZ ;  /* 0x000000a09f58723e */ /* 0x002fca00048070ff */
[----:B------:R1:W-:Y:S04]  /*8600*/  STL [R1+0x648], R88 ;  /* 0x0006485801007387 */ /* 0x0003e80000100800 */
[----:B------:R-:W1:Y:S04]  /*8610*/  LDL.LU R160, [R1+0x420] ;  /* 0x0004200001a07983 */ /* 0x000e680000300800 */
[----:B------:R-:W1:Y:S02]  /*8620*/  LDL.LU R159, [R1+0x424] ;  /* 0x00042400019f7983 */ /* 0x000e640000300800 */
[----:B-1----:R-:W-:-:S05]  /*8630*/  F2FP.SATFINITE.E4M3.F32.PACK_AB_MERGE_C R88, R159, R160, RZ ;  /* 0x000000a09f58723e */ /* 0x002fca00048070ff */
[----:B------:R1:W-:Y:S04]  /*8640*/  STL [R1+0x644], R88 ;  /* 0x0006445801007387 */ /* 0x0003e80000100800 */
[----:B------:R-:W1:Y:S04]  /*8650*/  LDL.LU R160, [R1+0x428] ;  /* 0x0004280001a07983 */ /* 0x000e680000300800 */
[----:B------:R-:W1:Y:S02]  /*8660*/  LDL.LU R159, [R1+0x42c] ;  /* 0x00042c00019f7983 */ /* 0x000e640000300800 */
[----:B-1----:R-:W-:-:S05]  /*8670*/  F2FP.SATFINITE.E4M3.F32.PACK_AB_MERGE_C R88, R159, R160, RZ ;  /* 0x000000a09f58723e */ /* 0x002fca00048070ff */
[----:B------:R1:W-:Y:S04]  /*8680*/  STL [R1+0x640], R88 ;  /* 0x0006405801007387 */ /* 0x0003e80000100800 */
[----:B------:R-:W3:Y:S04]  /*8690*/  LDL.LU R160, [R1+0x4a8] ;  /* 0x0004a80001a07983 */ /* 0x000ee80000300800 */
[----:B------:R-:W3:Y:S04]  /*86a0*/  LDL.LU R159, [R1+0x4ac] ;  /* 0x0004ac00019f7983 */ /* 0x000ee80000300800 */
[----:B------:R-:W4:Y:S04]  /*86b0*/  LDL.LU R158, [R1+0x4b0] ;  /* 0x0004b000019e7983 */ /* 0x000f280000300800 */
[----:B------:R-:W4:Y:S04]  /*86c0*/  LDL.LU R157, [R1+0x4b4] ;  /* 0x0004b400019d7983 */ /* 0x000f280000300800 */
[----:B------:R-:W5:Y:S04]  /*86d0*/  LDL.LU R156, [R1+0x4b8] ;  /* 0x0004b800019c7983 */ /* 0x000f680000300800 */
[----:B------:R-:W5:Y:S04]  /*86e0*/  LDL.LU R155, [R1+0x4bc] ;  /* 0x0004bc00019b7983 */ /* 0x000f680000300800 */
[----:B------:R-:W2:Y:S04]  /*86f0*/  LDL.LU R154, [R1+0x4c0] ;  /* 0x0004c000019a7983 */ /* 0x000ea80000300800 */
        /* <DEDUP_REMOVED lines=24> */
[----:B------:R-:W2:Y:S01]  /*8880*/  LDL.LU R0, [R1+0x524] ;  /* 0x0005240001007983 */ /* 0x000ea20000300800 */
[----:B-1----:R-:W-:-:S05]  /*8890*/  F2FP.SATFINITE.E4M3.F32.PACK_AB_MERGE_C R88, R189, R190, RZ ;  /* 0x000000bebd58723e */ /* 0x002fca00048070ff */
[----:B------:R1:W-:Y:S04]  /*88a0*/  STL [R1+0x63c], R88 ;  /* 0x00063c5801007387 */ /* 0x0003e80000100800 */
[----:B------:R1:W-:Y:S04]  /*88b0*/  STL [R1+0x638], R90 ;  /* 0x0006385a01007387 */ /* 0x0003e80000100800 */
[----:B------:R1:W-:Y:S02]  /*88c0*/  STL [R1+0x634], R89 ;  /* 0x0006345901007387 */ /* 0x0003e40000100800 */
[----:B-1----:R-:W-:-:S02]  /*88d0*/  F2FP.SATFINITE.E4M3.F32.PACK_AB_MERGE_C R88, R183, R184, RZ ;  /* 0x000000b8b758723e */ /* 0x002fc400048070ff */
[----:B------:R-:W-:-:S03]  /*88e0*/  F2FP.SATFINITE.E4M3.F32.PACK_AB_MERGE_C R90, R181, R182, RZ ;  /* 0x000000b6b55a723e */ /* 0x000fc600048070ff */
[----:B------:R1:W-:Y:S01]  /*88f0*/  STL [R1+0x630], R88 ;  /* 0x0006305801007387 */ /* 0x0003e20000100800 */
[----:B------:R-:W-:-:S03]  /*8900*/  F2FP.SATFINITE.E4M3.F32.PACK_AB_MERGE_C R89, R179, R180, RZ ;  /* 0x000000b4b359723e */ /* 0x000fc600048070ff */
[----:B------:R1:W-:Y:S04]  /*8910*/  STL [R1+0x62c], R90 ;  /* 0x00062c5a01007387 */ /* 0x0003e80000100800 */
[----:B------:R1:W-:Y:S02]  /*8920*/  STL [R1+0x628], R89 ;  /* 0x0006285901007387 */ /* 0x0003e40000100800 */
[----:B-1----:R-:W-:Y:S02]  /*8930*/  F2FP.SATFINITE.E4M3.F32.PACK_AB_MERGE_C R88, R177, R178, RZ ;  /* 0x000000b2b158723e */ /* 0x002fe400048070ff */
        /* <DEDUP_REMOVED lines=16> */
[----:B------:R5:W-:Y:S01]  /*8a40*/  STL [R1+0x604], R89 ;  /* 0x0006045901007387 */ /* 0x000be20000100800 */
[----:B---3--:R-:W-:-:S05]  /*8a50*/  F2FP.SATFINITE.E4M3.F32.PACK_AB_MERGE_C R88, R159, R160, RZ ;  /* 0x000000a09f58723e */ /* 0x008fca00048070ff */
[----:B------:R2:W-:Y:S01]  /*8a60*/  STL [R1+0x4ac], R88 ;  /* 0x0004ac5801007387 */ /* 0x0005e20000100800 */
[----:B----4-:R-:W-:-:S05]  /*8a70*/  F2FP.SATFINITE.E4M3.F32.PACK_AB_MERGE_C R90, R157, R158, RZ ;  /* 0x0000009e9d5a723e */ /* 0x010fca00048070ff */
[----:B------:R-:W-:Y:S01]  /*8a80*/  STL [R1+0x4a8], R90 ;  /* 0x0004a85a01007387 */ /* 0x000fe20000100800 */
[----:B-----5:R-:W-:-:S05]  /*8a90*/  F2FP.SATFINITE.E4M3.F32.PACK_AB_MERGE_C R89, R155, R156, RZ ;  /* 0x0000009c9b59723e */ /* 0x020fca00048070ff */
[----:B------:R-:W-:Y:S01]  /*8aa0*/  STL [R1+0x4a4], R89 ;  /* 0x0004a45901007387 */ /* 0x000fe20000100800 */
[----:B--2---:R-:W-:-:S05]  /*8ab0*/  F2FP.SATFINITE.E4M3.F32.PACK_AB_MERGE_C R88, R153, R154, RZ ;  /* 0x0000009a9958723e */ /* 0x004fca00048070ff */
[----:B------:R-:W-:Y:S01]  /*8ac0*/  STL [R1+0x4a0], R88 ;  /* 0x0004a05801007387 */ /* 0x000fe20000100800 */
[----:B------:R-:W-:-:S05]  /*8ad0*/  F2FP.SATFINITE.E4M3.F32.PACK_AB_MERGE_C R23, R23, R152, RZ ;  /* 0x000000981717723e */ /* 0x000fca00048070ff */
[----:B------:R1:W-:Y:S01]  /*8ae0*/  STL [R1+0x49c], R23 ;  /* 0x00049c1701007387 */ /* 0x0003e20000100800 */
        /* <DEDUP_REMOVED lines=18> */
[----:B------:R-:W-:-:S03]  /*8c10*/  F2FP.SATFINITE.E4M3.F32.PACK_AB_MERGE_C R3, R3, R4, RZ ;  /* 0x000000040303723e */ /* 0x000fc600048070ff */
[----:B------:R-:W5:Y:S04]  /*8c20*/  LDL.LU R190, [R1+0x528] ;  /* 0x0005280001be7983 */ /* 0x000f680000300800 */
[----:B------:R5:W-:Y:S01]  /*8c30*/  STL [R1+0x474], R3 ;  /* 0x0004740301007387 */ /* 0x000be20000100800 */
[----:B------:R-:W-:-:S03]  /*8c40*/  F2FP.SATFINITE.E4M3.F32.PACK_AB_MERGE_C R0, R0, R2, RZ ;  /* 0x000000020000723e */ /* 0x000fc600048070ff */
[----:B------:R-:W5:Y:S04]  /*8c50*/  LDL.LU R189, [R1+0x52c] ;  /* 0x00052c0001bd7983 */ /* 0x000f680000300800 */
[----:B------:R5:W-:Y:S04]  /*8c60*/  STL [R1+0x470], R0 ;  /* 0x0004700001007387 */ /* 0x000be80000100800 */
        /* <DEDUP_REMOVED lines=39> */
[----:B--2---:R-:W2:Y:S04]  /*8ee0*/  LDL.LU R21, [R1+0x5cc] ;  /* 0x0005cc0001157983 */ /* 0x004ea80000300800 */
[----:B------:R-:W2:Y:S04]  /*8ef0*/  LDL.LU R20, [R1+0x5d0] ;  /* 0x0005d00001147983 */ /* 0x000ea80000300800 */
[----:B---3--:R-:W3:Y:S04]  /*8f00*/  LDL.LU R19, [R1+0x5d4] ;  /* 0x0005d40001137983 */ /* 0x008ee80000300800 */
[----:B------:R-:W3:Y:S04]  /*8f10*/  LDL.LU R18, [R1+0x5d8] ;  /* 0x0005d80001127983 */ /* 0x000ee80000300800 */
[----:B----4-:R-:W4:Y:S04]  /*8f20*/  LDL.LU R17, [R1+0x5dc] ;  /* 0x0005dc0001117983 */ /* 0x010f280000300800 */
[----:B------:R-:W4:Y:S04]  /*8f30*/  LDL.LU R16, [R1+0x5e0] ;  /* 0x0005e00001107983 */ /* 0x000f280000300800 */
[----:B-----5:R-:W5:Y:S04]  /*8f40*/  LDL.LU R15, [R1+0x5e4] ;  /* 0x0005e400010f7983 */ /* 0x020f680000300800 */
        /* <DEDUP_REMOVED lines=13> */
[----:B------:R-:W5:Y:S01]  /*9020*/  LDL.LU R0, [R1+0x21c] ;  /* 0x00021c0001007983 */ /* 0x000f620000300800 */
[----:B------:R-:W-:-:S05]  /*9030*/  F2FP.SATFINITE.E4M3.F32.PACK_AB_MERGE_C R88, R189, R190, RZ ;  /* 0x000000bebd58723e */ /* 0x000fca00048070ff */
[----:B------:R1:W-:Y:S01]  /*9040*/  STL [R1+0x46c], R88 ;  /* 0x00046c5801007387 */ /* 0x0003e20000100800 */
[----:B------:R-:W-:Y:S02]  /*9050*/  F2FP.SATFINITE.E4M3.F32.PACK_AB_MERGE_C R90, R187, R188, RZ ;  /* 0x000000bcbb5a723e */ /* 0x000fe400048070ff */
[----:B------:R-:W-:-:S03]  /*9060*/  F2FP.SATFINITE.E4M3.F32.PACK_AB_MERGE_C R89, R185, R186, RZ ;  /* 0x000000bab959723e */ /* 0x000fc600048070ff */
[----:B------:R1:W-:Y:S02]  /*9070*/  STL [R1+0x468], R90 ;  /* 0x0004685a01007387 */ /* 0x0003e40000100800 */
[----:B-1----:R-:W-:Y:S02]  /*9080*/  F2FP.SATFINITE.E4M3.F32.PACK_AB_MERGE_C R88, R183, R184, RZ ;  /* 0x000000b8b758723e */ /* 0x002fe400048070ff */
[----:B------:R1:W-:Y:S04]  /*9090*/  STL [R1+0x464], R89 ;  /* 0x0004645901007387 */ /* 0x0003e80000100800 */
[----:B------:R1:W-:Y:S01]  /*90a0*/  STL [R1+0x460], R88 ;  /* 0x0004605801007387 */ /* 0x0003e20000100800 */
[----:B------:R-:W-:Y:S02]  /*90b0*/  F2FP.SATFINITE.E4M3.F32.PACK_AB_MERGE_C R90, R181, R182, RZ ;  /* 0x000000b6b55a723e */ /* 0x000fe400048070ff */
[----:B-1----:R-:W-:-:S03]  /*90c0*/  F2FP.SATFINITE.E4M3.F32.PACK_AB_MERGE_C R89, R179, R180, RZ ;  /* 0x000000b4b359723e */ /* 0x002fc600048070ff */
        /* <DEDUP_REMOVED lines=24> */
[----:B------:R-:W-:Y:S01]  /*9250*/  STL [R1+0x42c], R90 ;  /* 0x00042c5a01007387 */ /* 0x000fe20000100800 */
[----:B------:R-:W-:-:S03]  /*9260*/  F2FP.SATFINITE.E4M3.F32.PACK_AB_MERGE_C R88, R153, R154, RZ ;  /* 0x0000009a9958723e */ /* 0x000fc600048070ff */
[----:B------:R-:W-:Y:S01]  /*9270*/  STL [R1+0x428], R89 ;  /* 0x0004285901007387 */ /* 0x000fe20000100800 */
[----:B------:R-:W-:-:S03]  /*9280*/  F2FP.SATFINITE.E4M3.F32.PACK_AB_MERGE_C R23, R23, R152, RZ ;  /* 0x000000981717723e */ /* 0x000fc600048070ff */
[----:B------:R-:W-:Y:S01]  /*9290*/  STL [R1+0x424], R88 ;  /* 0x0004245801007387 */ /* 0x000fe20000100800 */
[----:B--2---:R-:W-:-:S03]  /*92a0*/  F2FP.SATFINITE.E4M3.F32.PACK_AB_MERGE_C R21, R21, R22, RZ ;  /* 0x000000161515723e */ /* 0x004fc600048070ff */
[----:B------:R1:W-:Y:S01]  /*92b0*/  STL [R1+0x420], R23 ;  /* 0x0004201701007387 */ /* 0x0003e20000100800 */
[----:B---3--:R-:W-:-:S03]  /*92c0*/  F2FP.SATFINITE.E4M3.F32.PACK_AB_MERGE_C R19, R19, R20, RZ ;  /* 0x000000141313723e */ /* 0x008fc600048070ff */
[----:B------:R2:W-:Y:S01]  /*92d0*/  STL [R1+0x41c], R21 ;  /* 0x00041c1501007387 */ /* 0x0005e20000100800 */
[----:B----4-:R-:W-:-:S03]  /*92e0*/  F2FP.SATFINITE.E4M3.F32.PACK_AB_MERGE_C R17, R17, R18, RZ ;  /* 0x000000121111723e */ /* 0x010fc600048070ff */
[----:B------:R3:W-:Y:S01]  /*92f0*/  STL [R1+0x418], R19 ;  /* 0x0004181301007387 */ /* 0x0007e20000100800 */
[----:B-----5:R-:W-:-:S03]  /*9300*/  F2FP.SATFINITE.E4M3.F32.PACK_AB_MERGE_C R15, R15, R16, RZ ;  /* 0x000000100f0f723e */ /* 0x020fc600048070ff */
[----:B------:R4:W-:Y:S01]  /*9310*/  STL [R1+0x414], R17 ;  /* 0x0004141101007387 */ /* 0x0009e20000100800 */
[----:B------:R-:W-:-:S03]  /*9320*/  F2FP.SATFINITE.E4M3.F32.PACK_AB_MERGE_C R13, R13, R14, RZ ;  /* 0x0000000e0d0d723e */ /* 0x000fc600048070ff */
        /* <DEDUP_REMOVED lines=8> */
[----:B------:R5:W-:Y:S04]  /*93b0*/  STL [R1+0x400], R7 ;  /* 0x0004000701007387 */ /* 0x000be80000100800 */
        /* <DEDUP_REMOVED lines=125> */
[----:B------:R-:W-:-:S02]  /*9b90*/  F2FP.SATFINITE.E4M3.F32.PACK_AB_MERGE_C R251, R247, R248, RZ ;  /* 0x000000f8f7fb723e */ /* 0x000fc400048070ff */
[----:B------:R-:W-:Y:S01]  /*9ba0*/  F2FP.SATFINITE.E4M3.F32.PACK_AB_MERGE_C R247, R243, R244, RZ ;  /* 0x000000f4f3f7723e */ /* 0x000fe200048070ff */
[----:B------:R-:W5:Y:S01]  /*9bb0*/  LDL.LU R88, [R1] ;  /* 0x0000000001587983 */ /* 0x000f620000300800 */
[----:B------:R-:W-:Y:S02]  /*9bc0*/  F2FP.SATFINITE.E4M3.F32.PACK_AB_MERGE_C R249, R245, R246, RZ ;  /* 0x000000f6f5f9723e */ /* 0x000fe400048070ff */
[----:B------:R-:W-:Y:S02]  /*9bd0*/  F2FP.SATFINITE.E4M3.F32.PACK_AB_MERGE_C R243, R239, R240, RZ ;  /* 0x000000f0eff3723e */ /* 0x000fe400048070ff */
[----:B------:R-:W-:Y:S02]  /*9be0*/  F2FP.SATFINITE.E4M3.F32.PACK_AB_MERGE_C R245, R241, R242, RZ ;  /* 0x000000f2f1f5723e */ /* 0x000fe400048070ff */
[----:B------:R-:W-:Y:S02]  /*9bf0*/  F2FP.SATFINITE.E4M3.F32.PACK_AB_MERGE_C R239, R235, R236, RZ ;  /* 0x000000ecebef723e */ /* 0x000fe400048070ff */
[----:B------:R-:W-:-:S02]  /*9c00*/  F2FP.SATFINITE.E4M3.F32.PACK_AB_MERGE_C R241, R237, R238, RZ ;  /* 0x000000eeedf1723e */ /* 0x000fc400048070ff */
[----:B------:R-:W-:Y:S02]  /*9c10*/  F2FP.SATFINITE.E4M3.F32.PACK_AB_MERGE_C R235, R231, R232, RZ ;  /* 0x000000e8e7eb723e */ /* 0x000fe400048070ff */
        /* <DEDUP_REMOVED lines=41> */
[----:B--2---:R-:W-:Y:S02]  /*9eb0*/  F2FP.SATFINITE.E4M3.F32.PACK_AB_MERGE_C R153, R21, R22, RZ ;  /* 0x000000161599723e */ /* 0x004fe400048070ff */
[----:B---3--:R-:W-:Y:S02]  /*9ec0*/  F2FP.SATFINITE.E4M3.F32.PACK_AB_MERGE_C R23, R19, R20, RZ ;  /* 0x000000141317723e */ /* 0x008fe400048070ff */
[----:B----4-:R-:W-:Y:S02]  /*9ed0*/  F2FP.SATFINITE.E4M3.F32.PACK_AB_MERGE_C R21, R17, R18, RZ ;  /* 0x000000121115723e */ /* 0x010fe400048070ff */
[----:B-----5:R-:W-:Y:S02]  /*9ee0*/  F2FP.SATFINITE.E4M3.F32.PACK_AB_MERGE_C R19, R15, R16, RZ ;  /* 0x000000100f13723e */ /* 0x020fe400048070ff */
[----:B------:R-:W-:Y:S02]  /*9ef0*/  F2FP.SATFINITE.E4M3.F32.PACK_AB_MERGE_C R17, R13, R14, RZ ;  /* 0x0000000e0d11723e */ /* 0x000fe400048070ff */
[----:B------:R-:W-:-:S02]  /*9f00*/  F2FP.SATFINITE.E4M3.F32.PACK_AB_MERGE_C R15, R11, R12, RZ ;  /* 0x0000000c0b0f723e */ /* 0x000fc400048070ff */
[----:B------:R-:W-:Y:S02]  /*9f10*/  F2FP.SATFINITE.E4M3.F32.PACK_AB_MERGE_C R13, R9, R10, RZ ;  /* 0x0000000a090d723e */ /* 0x000fe400048070ff */
[----:B------:R-:W-:Y:S02]  /*9f20*/  F2FP.SATFINITE.E4M3.F32.PACK_AB_MERGE_C R11, R7, R8, RZ ;  /* 0x00000008070b723e */ /* 0x000fe400048070ff */
[----:B------:R-:W-:Y:S02]  /*9f30*/  F2FP.SATFINITE.E4M3.F32.PACK_AB_MERGE_C R9, R5, R6, RZ ;  /* 0x000000060509723e */ /* 0x000fe400048070ff */
[----:B------:R-:W-:Y:S02]  /*9f40*/  F2FP.SATFINITE.E4M3.F32.PACK_AB_MERGE_C R7, R3, R4, RZ ;  /* 0x000000040307723e */ /* 0x000fe400048070ff */
[----:B------:R-:W2:Y:S04]  /*9f50*/  LDL.LU R3, [R1+0x4] ;  /* 0x0000040001037983 */ /* 0x000ea80000300800 */
[----:B------:R-:W3:Y:S01]  /*9f60*/  LDL.LU R89, [R1+0x8] ;  /* 0x0000080001597983 */ /* 0x000ee20000300800 */
[----:B------:R-:W-:-:S03]  /*9f70*/  F2FP.SATFINITE.E4M3.F32.PACK_AB_MERGE_C R5, R0, R2, RZ ;  /* 0x000000020005723e */ /* 0x000fc600048070ff */
[----:B------:R-:W3:Y:S04]  /*9f80*/  LDL.LU R0, [R1+0xc] ;  /* 0x00000c0001007983 */ /* 0x000ee80000300800 */
[----:B------:R-:W4:Y:S04]  /*9f90*/  LDL.LU R90, [R1+0x10] ;  /* 0x00001000015a7983 */ /* 0x000f280000300800 */
[----:B------:R-:W4:Y:S04]  /*9fa0*/  LDL.LU R2, [R1+0x14] ;  /* 0x0000140001027983 */ /* 0x000f280000300800 */
        /* <DEDUP_REMOVED lines=122> */
[----:B--2---:R-:W-:-:S02]  /*a750*/  F2FP.SATFINITE.E4M3.F32.PACK_AB_MERGE_C R3, R3, R88, RZ ;  /* 0x000000580303723e */ /* 0x004fc400048070ff */
[----:B---3--:R-:W-:Y:S01]  /*a760*/  F2FP.SATFINITE.E4M3.F32.PACK_AB_MERGE_C R0, R0, R89, RZ ;  /* 0x000000590000723e */ /* 0x008fe200048070ff */
[----:B------:R-:W2:Y:S01]  /*a770*/  LDL.LU R88, [R1+0x754] ;  /* 0x0007540001587983 */ /* 0x000ea20000300800 */
[----:B----4-:R-:W-:Y:S02]  /*a780*/  F2FP.SATFINITE.E4M3.F32.PACK_AB_MERGE_C R2, R2, R90, RZ ;  /* 0x0000005a0202723e */ /* 0x010fe400048070ff */
[----:B-----5:R-:W-:Y:S01]  /*a790*/  F2FP.SATFINITE.E4M3.F32.PACK_AB_MERGE_C R4, R4, R91, RZ ;  /* 0x0000005b0404723e */ /* 0x020fe200048070ff */
[----:B------:R-:W2:Y:S01]  /*a7a0*/  LDL.LU R89, [R1+0x750] ;  /* 0x0007500001597983 */ /* 0x000ea20000300800 */
[----:B------:R-:W-:-:S03]  /*a7b0*/  F2FP.SATFINITE.E4M3.F32.PACK_AB_MERGE_C R6, R6, R92, RZ ;  /* 0x0000005c0606723e */ /* 0x000fc600048070ff */
[----:B------:R-:W3:Y:S01]  /*a7c0*/  LDL.LU R90, [R1+0x74c] ;  /* 0x00074c00015a7983 */ /* 0x000ee20000300800 */
[----:B------:R-:W-:-:S03]  /*a7d0*/  F2FP.SATFINITE.E4M3.F32.PACK_AB_MERGE_C R8, R8, R93, RZ ;  /* 0x0000005d0808723e */ /* 0x000fc600048070ff */
[----:B------:R-:W3:Y:S01]  /*a7e0*/  LDL.LU R91, [R1+0x748] ;  /* 0x00074800015b7983 */ /* 0x000ee20000300800 */
[----:B------:R-:W-:-:S03]  /*a7f0*/  F2FP.SATFINITE.E4M3.F32.PACK_AB_MERGE_C R10, R10, R94, RZ ;  /* 0x0000005e0a0a723e */ /* 0x000fc600048070ff */
[----:B------:R-:W4:Y:S01]  /*a800*/  LDL.LU R92, [R1+0x744] ;  /* 0x00074400015c7983 */ /* 0x000f220000300800 */
[----:B------:R-:W-:-:S03]  /*a810*/  F2FP.SATFINITE.E4M3.F32.PACK_AB_MERGE_C R12, R12, R95, RZ ;  /* 0x0000005f0c0c723e */ /* 0x000fc600048070ff */
[----:B------:R-:W4:Y:S01]  /*a820*/  LDL.LU R93, [R1+0x740] ;  /* 0x00074000015d7983 */ /* 0x000f220000300800 */
[----:B------:R-:W-:-:S03]  /*a830*/  F2FP.SATFINITE.E4M3.F32.PACK_AB_MERGE_C R14, R14, R96, RZ ;  /* 0x000000600e0e723e */ /* 0x000fc600048070ff */
[----:B------:R-:W5:Y:S01]  /*a840*/  LDL.LU R94, [R1+0x73c] ;  /* 0x00073c00015e7983 */ /* 0x000f620000300800 */
        /* <DEDUP_REMOVED lines=81> */
[----:B------:R-:W5:Y:S04]  /*ad60*/  LDL.LU R135, [R1+0x698] ;  /* 0x0006980001877983 */ /* 0x000f680000300800 */
[----:B------:R-:W5:Y:S01]  /*ad70*/  LDL.LU R136, [R1+0x694] ;  /* 0x0006940001887983 */ /* 0x000f620000300800 */
[----:B------:R-:W-:-:S03]  /*ad80*/  F2FP.SATFINITE.E4M3.F32.PACK_AB_MERGE_C R226, R226, R138, RZ ;  /* 0x0000008ae2e2723e */ /* 0x000fc600048070ff */
[----:B------:R-:W5:Y:S04]  /*ad90*/  LDL.LU R137, [R1+0x690] ;  /* 0x0006900001897983 */ /* 0x000f680000300800 */
        /* <DEDUP_REMOVED lines=27> */
[----:B------:R-:W2:Y:S04]  /*af50*/  LDL.LU R33, [R1+0x208] ;  /* 0x0002080001217983 */ /* 0x000ea80000300800 */
[----:B------:R-:W3:Y:S04]  /*af60*/  LDL.LU R35, [R1+0x400] ;  /* 0x0004000001237983 */ /* 0x000ee80000300800 */
[----:B------:R-:W4:Y:S04]  /*af70*/  LDL.LU R37, [R1+0x474] ;  /* 0x0004740001257983 */ /* 0x000f280000300800 */
[----:B------:R-:W5:Y:S04]  /*af80*/  LDL.LU R39, [R1+0x478] ;  /* 0x0004780001277983 */ /* 0x000f680000300800 */
[----:B------:R-:W5:Y:S04]  /*af90*/  LDL.LU R41, [R1+0x47c] ;  /* 0x00047c0001297983 */ /* 0x000f680000300800 */
[----:B------:R-:W5:Y:S04]  /*afa0*/  LDL.LU R43, [R1+0x480] ;  /* 0x00048000012b7983 */ /* 0x000f680000300800 */
[----:B------:R-:W5:Y:S04]  /*afb0*/  LDL.LU R45, [R1+0x648] ;  /* 0x00064800012d7983 */ /* 0x000f680000300800 */
[----:B------:R-:W5:Y:S01]  /*afc0*/  LDL.LU R47, [R1+0x64c] ;  /* 0x00064c00012f7983 */ /* 0x000f620000300800 */
[C---:B------:R-:W-:Y:S01]  /*afd0*/  IMAD.SHL.U32 R29, R57.reuse, 0x2, RZ ;  /* 0x00000002391d7824 */ /* 0x040fe200078e00ff */
[----:B------:R-:W-:-:S02]  /*afe0*/  LOP3.LUT R27, R57, 0x1c, RZ, 0xc0, !PT ;  /* 0x0000001c391b7812 */ /* 0x000fc400078ec0ff */
[----:B------:R-:W-:Y:S01]  /*aff0*/  LOP3.LUT R25, R25, 0x1800, RZ, 0xc0, !PT ;  /* 0x0000180019197812 */ /* 0x000fe200078ec0ff */
[----:B------:R-:W5:Y:S01]  /*b000*/  LDL.LU R53, [R1+0x650] ;  /* 0x0006500001357983 */ /* 0x000f620000300800 */
[----:B------:R-:W-:-:S03]  /*b010*/  LOP3.LUT R29, R29, 0x6, RZ, 0xc0, !PT ;  /* 0x000000061d1d7812 */ /* 0x000fc600078ec0ff */
[----:B------:R-:W-:Y:S01]  /*b020*/  IMAD R25, R27, 0x20, R25 ;  /* 0x000000201b197824 */ /* 0x000fe200078e0219 */
[----:B------:R-:W-:Y:S01]  /*b030*/  F2FP.SATFINITE.E4M3.F32.PACK_AB_MERGE_C R50, R51, R50, RZ ;  /* 0x000000323332723e */ /* 0x000fe200048070ff */
[----:B------:R-:W-:Y:S01]  /*b040*/  IMAD R27, R27, 0x4, R29 ;  /* 0x000000041b1b7824 */ /* 0x000fe200078e021d */
[----:B------:R-:W5:Y:S03]  /*b050*/  LDL.LU R55, [R1+0x654] ;  /* 0x0006540001377983 */ /* 0x000f660000300800 */
[----:B------:R-:W-:Y:S01]  /*b060*/  IMAD.IADD R25, R25, 0x1, R27 ;  /* 0x0000000119197824 */ /* 0x000fe200078e021b */
[----:B------:R-:W-:Y:S01]  /*b070*/  F2FP.SATFINITE.E4M3.F32.PACK_AB_MERGE_C R48, R49, R48, RZ ;  /* 0x000000303130723e */ /* 0x000fe200048070ff */
[----:B------:R-:W5:Y:S04]  /*b080*/  LDL.LU R51, [R1+0x204] ;  /* 0x0002040001337983 */ /* 0x000f680000300800 */
[----:B------:R-:W5:Y:S04]  /*b090*/  LDL.LU R49, [R1+0x200] ;  /* 0x0002000001317983 */ /* 0x000f680000300800 */
[----:B--2---:R-:W-:Y:S04]  /*b0a0*/  STS.U16 [R25+UR24+0x2400], R33 ;  /* 0x0024002119007988 */ /* 0x004fe80008000418 */
[----:B---3--:R-:W-:Y:S04]  /*b0b0*/  STS.U16 [R25+UR24+0x2000], R35 ;  /* 0x0020002319007988 */ /* 0x008fe80008000418 */
[----:B----4-:R-:W-:Y:S04]  /*b0c0*/  STS.U16 [R25+UR24+0x8408], R37 ;  /* 0x0084082519007988 */ /* 0x010fe80008000418 */
[----:B-----5:R-:W-:Y:S04]  /*b0d0*/  STS.U16 [R25+UR24+0x8008], R39 ;  /* 0x0080082719007988 */ /* 0x020fe80008000418 */
[----:B------:R-:W-:Y:S04]  /*b0e0*/  STS.U16 [R25+UR24+0x8400], R41 ;  /* 0x0084002919007988 */ /* 0x000fe80008000418 */
[----:B------:R-:W-:Y:S04]  /*b0f0*/  STS.U16 [R25+UR24+0x8000], R43 ;  /* 0x0080002b19007988 */ /* 0x000fe80008000418 */
[----:B------:R-:W-:Y:S04]  /*b100*/  STS.U16 [R25+UR24+0x408], R45 ;  /* 0x0004082d19007988 */ /* 0x000fe80008000418 */
[----:B------:R1:W-:Y:S04]  /*b110*/  STS.U16 [R25+UR24+0x8], R47 ;  /* 0x0000082f19007988 */ /* 0x0003e80008000418 */
[----:B-1----:R-:W2:Y:S04]  /*b120*/  LDL.LU R47, [R1+0x644] ;  /* 0x00064400012f7983 */ /* 0x002ea80000300800 */
[----:B------:R-:W3:Y:S04]  /*b130*/  LDL.LU R45, [R1+0x640] ;  /* 0x00064000012d7983 */ /* 0x000ee80000300800 */
[----:B------:R-:W4:Y:S04]  /*b140*/  LDL.LU R43, [R1+0x63c] ;  /* 0x00063c00012b7983 */ /* 0x000f280000300800 */
[----:B------:R-:W5:Y:S04]  /*b150*/  LDL.LU R41, [R1+0x638] ;  /* 0x0006380001297983 */ /* 0x000f680000300800 */
[----:B------:R-:W5:Y:S04]  /*b160*/  LDL.LU R39, [R1+0x470] ;  /* 0x0004700001277983 */ /* 0x000f680000300800 */
[----:B------:R-:W5:Y:S04]  /*b170*/  LDL.LU R37, [R1+0x46c] ;  /* 0x00046c0001257983 */ /* 0x000f680000300800 */
[----:B------:R-:W5:Y:S04]  /*b180*/  LDL.LU R35, [R1+0x468] ;  /* 0x0004680001237983 */ /* 0x000f680000300800 */
[----:B------:R-:W5:Y:S01]  /*b190*/  LDL.LU R33, [R1+0x464] ;  /* 0x0004640001217983 */ /* 0x000f620000300800 */
[----:B------:R-:W-:-:S02]  /*b1a0*/  F2FP.SATFINITE.E4M3.F32.PACK_AB_MERGE_C R30, R31, R30, RZ ;  /* 0x0000001e1f1e723e */ /* 0x000fc400048070ff */
[----:B------:R-:W-:Y:S01]  /*b1b0*/  F2FP.SATFINITE.E4M3.F32.PACK_AB_MERGE_C R88, R89, R88, RZ ;  /* 0x000000585958723e */ /* 0x000fe200048070ff */
[----:B------:R1:W-:Y:S01]  /*b1c0*/  STS.U16 [R25+UR24+0x4000], R3 ;  /* 0x0040000319007988 */ /* 0x0003e20008000418 */
[----:B------:R-:W-:Y:S02]  /*b1d0*/  F2FP.SATFINITE.E4M3.F32.PACK_AB_MERGE_C R90, R91, R90, RZ ;  /* 0x0000005a5b5a723e */ /* 0x000fe400048070ff */
[----:B------:R-:W-:Y:S02]  /*b1e0*/  F2FP.SATFINITE.E4M3.F32.PACK_AB_MERGE_C R92, R93, R92, RZ ;  /* 0x0000005c5d5c723e */ /* 0x000fe400048070ff */
[----:B------:R-:W-:Y:S01]  /*b1f0*/  F2FP.SATFINITE.E4M3.F32.PACK_AB_MERGE_C R94, R95, R94, RZ ;  /* 0x0000005e5f5e723e */ /* 0x000fe200048070ff */
[----:B------:R-:W-:Y:S01]  /*b200*/  STS.U16 [R25+UR24], R55 ;  /* 0x0000003719007988 */ /* 0x000fe20008000418 */
[----:B-1----:R-:W-:-:S03]  /*b210*/  LOP3.LUT R3, R25, 0x10, RZ, 0x3c, !PT ;  /* 0x0000001019037812 */ /* 0x002fc600078e3cff */
[----:B------:R-:W-:Y:S04]  /*b220*/  STS.U16 [R25+UR24+0x400], R53 ;  /* 0x0004003519007988 */ /* 0x000fe80008000418 */
        /* <DEDUP_REMOVED lines=21> */
[----:B--2---:R1:W-:Y:S04]  /*b380*/  STS.U16 [R3+UR24], R47 ;  /* 0x0000002f03007988 */ /* 0x0043e80008000418 */
[----:B---3--:R2:W-:Y:S04]  /*b390*/  STS.U16 [R3+UR24+0x400], R45 ;  /* 0x0004002d03007988 */ /* 0x0085e80008000418 */
[----:B----4-:R3:W-:Y:S04]  /*b3a0*/  STS.U16 [R3+UR24+0x8], R43 ;  /* 0x0000082b03007988 */ /* 0x0107e80008000418 */
[----:B-1----:R-:W4:Y:S04]  /*b3b0*/  LDL.LU R47, [R1+0x634] ;  /* 0x00063400012f7983 */ /* 0x002f280000300800 */
[----:B--2---:R-:W2:Y:S04]  /*b3c0*/  LDL.LU R45, [R1+0x630] ;  /* 0x00063000012d7983 */ /* 0x004ea80000300800 */
[----:B-----5:R1:W-:Y:S04]  /*b3d0*/  STS.U16 [R3+UR24+0x408], R41 ;  /* 0x0004082903007988 */ /* 0x0203e80008000418 */
[----:B---3--:R-:W3:Y:S04]  /*b3e0*/  LDL.LU R43, [R1+0x62c] ;  /* 0x00062c00012b7983 */ /* 0x008ee80000300800 */
[----:B------:R5:W-:Y:S04]  /*b3f0*/  STS.U16 [R3+UR24+0x8000], R39 ;  /* 0x0080002703007988 */ /* 0x000be80008000418 */
[----:B-1----:R-:W3:Y:S04]  /*b400*/  LDL.LU R41, [R1+0x628] ;  /* 0x0006280001297983 */ /* 0x002ee80000300800 */
[----:B------:R1:W-:Y:S04]  /*b410*/  STS.U16 [R3+UR24+0x8400], R37 ;  /* 0x0084002503007988 */ /* 0x0003e80008000418 */
[----:B-----5:R-:W5:Y:S04]  /*b420*/  LDL.LU R39, [R1+0x460] ;  /* 0x0004600001277983 */ /* 0x020f680000300800 */
[----:B------:R1:W-:Y:S04]  /*b430*/  STS.U16 [R3+UR24+0x8008], R35 ;  /* 0x0080082303007988 */ /* 0x0003e80008000418 */
[----:B-1----:R-:W5:Y:S04]  /*b440*/  LDL.LU R37, [R1+0x45c] ;  /* 0x00045c0001257983 */ /* 0x002f680000300800 */
[----:B------:R1:W-:Y:S04]  /*b450*/  STS.U16 [R3+UR24+0x8408], R33 ;  /* 0x0084082103007988 */ /* 0x0003e80008000418 */
[----:B------:R-:W5:Y:S04]  /*b460*/  LDL.LU R35, [R1+0x458] ;  /* 0x0004580001237983 */ /* 0x000f680000300800 */
[----:B-1----:R-:W5:Y:S01]  /*b470*/  LDL.LU R33, [R1+0x454] ;  /* 0x0004540001217983 */ /* 0x002f620000300800 */
[----:B------:R-:W-:-:S02]  /*b480*/  F2FP.SATFINITE.E4M3.F32.PACK_AB_MERGE_C R96, R97, R96, RZ ;  /* 0x000000606160723e */ /* 0x000fc400048070ff */
[----:B------:R-:W-:Y:S02]  /*b490*/  F2FP.SATFINITE.E4M3.F32.PACK_AB_MERGE_C R98, R99, R98, RZ ;  /* 0x000000626362723e */ /* 0x000fe400048070ff */
[----:B------:R-:W-:Y:S02]  /*b4a0*/  F2FP.SATFINITE.E4M3.F32.PACK_AB_MERGE_C R100, R101, R100, RZ ;  /* 0x000000646564723e */ /* 0x000fe400048070ff */
[----:B------:R-:W-:Y:S02]  /*b4b0*/  F2FP.SATFINITE.E4M3.F32.PACK_AB_MERGE_C R102, R103, R102, RZ ;  /* 0x000000666766723e */ /* 0x000fe400048070ff */
[----:B------:R-:W-:Y:S01]  /*b4c0*/  LOP3.LUT R27, R25, 0x20, RZ, 0x3c, !PT ;  /* 0x00000020191b7812 */ /* 0x000fe200078e3cff */
        /* <DEDUP_REMOVED lines=24> */
[----:B----4-:R1:W-:Y:S04]  /*b650*/  STS.U16 [R27+UR24], R47 ;  /* 0x0000002f1b007988 */ /* 0x0103e80008000418 */
[----:B--2---:R2:W-:Y:S04]  /*b660*/  STS.U16 [R27+UR24+0x400], R45 ;  /* 0x0004002d1b007988 */ /* 0x0045e80008000418 */
[----:B-1----:R-:W4:Y:S04]  /*b670*/  LDL.LU R47, [R1+0x624] ;  /* 0x00062400012f7983 */ /* 0x002f280000300800 */
[----:B---3--:R1:W-:Y:S04]  /*b680*/  STS.U16 [R27+UR24+0x8], R43 ;  /* 0x0000082b1b007988 */ /* 0x0083e80008000418 */
[----:B--2---:R-:W2:Y:S04]  /*b690*/  LDL.LU R45, [R1+0x620] ;  /* 0x00062000012d7983 */ /* 0x004ea80000300800 */
[----:B------:R3:W-:Y:S04]  /*b6a0*/  STS.U16 [R27+UR24+0x408], R41 ;  /* 0x000408291b007988 */ /* 0x0007e80008000418 */
[----:B-1----:R-:W2:Y:S04]  /*b6b0*/  LDL.LU R43, [R1+0x61c] ;  /* 0x00061c00012b7983 */ /* 0x002ea80000300800 */
        /* <DEDUP_REMOVED lines=8> */
[----:B------:R-:W5:Y:S01]  /*b740*/  LDL.LU R33, [R1+0x444] ;  /* 0x0004440001217983 */ /* 0x000f620000300800 */
        /* <DEDUP_REMOVED lines=32> */
[----:B------:R1:W-:Y:S04]  /*b950*/  STS.U16 [R3+UR24+0x8], R43 ;  /* 0x0000082b03007988 */ /* 0x0003e80008000418 */
[----:B--2---:R-:W2:Y:S04]  /*b960*/  LDL.LU R45, [R1+0x610] ;  /* 0x00061000012d7983 */ /* 0x004ea80000300800 */
[----:B---3--:R3:W-:Y:S04]  /*b970*/  STS.U16 [R3+UR24+0x408], R41 ;  /* 0x0004082903007988 */ /* 0x0087e80008000418 */
[----:B-1----:R-:W2:Y:S04]  /*b980*/  LDL.LU R43, [R1+0x60c] ;  /* 0x00060c00012b7983 */ /* 0x002ea80000300800 */
[----:B------:R1:W-:Y:S04]  /*b990*/  STS.U16 [R3+UR24+0x8000], R39 ;  /* 0x0080002703007988 */ /* 0x0003e80008000418 */
[----:B---3--:R-:W3:Y:S04]  /*b9a0*/  LDL.LU R41, [R1+0x608] ;  /* 0x0006080001297983 */ /* 0x008ee80000300800 */
[----:B-----5:R5:W-:Y:S04]  /*b9b0*/  STS.U16 [R3+UR24+0x8400], R37 ;  /* 0x0084002503007988 */ /* 0x020be80008000418 */
        /* <DEDUP_REMOVED lines=55> */
[----:B------:R-:W-:Y:S02]  /*bd30*/  F2FP.SATFINITE.E4M3.F32.PACK_AB_MERGE_C R122, R123, R122, RZ ;  /* 0x0000007a7b7a723e */ /* 0x000fe400048070ff */
[----:B------:R-:W-:Y:S02]  /*bd40*/  F2FP.SATFINITE.E4M3.F32.PACK_AB_MERGE_C R124, R125, R124, RZ ;  /* 0x0000007c7d7c723e */ /* 0x000fe400048070ff */
[----:B------:R-:W-:-:S02]  /*bd50*/  F2FP.SATFINITE.E4M3.F32.PACK_AB_MERGE_C R126, R127, R126, RZ ;  /* 0x0000007e7f7e723e */ /* 0x000fc400048070ff */
        /* <DEDUP_REMOVED lines=42> */
[----:B------:R-:W-:Y:S01]  /*c000*/  F2FP.SATFINITE.E4M3.F32.PACK_AB_MERGE_C R66, R67, R66, RZ ;  /* 0x000000424342723e */ /* 0x000fe200048070ff */
[----:B------:R1:W-:Y:S01]  /*c010*/  STS.U16 [R3+UR24+0xa408], R21 ;  /* 0x00a4081503007988 */ /* 0x0003e20008000418 */
[----:B------:R-:W-:Y:S02]  /*c020*/  F2FP.SATFINITE.E4M3.F32.PACK_AB_MERGE_C R68, R69, R68, RZ ;  /* 0x000000444544723e */ /* 0x000fe400048070ff */
[----:B------:R-:W-:Y:S02]  /*c030*/  F2FP.SATFINITE.E4M3.F32.PACK_AB_MERGE_C R70, R71, R70, RZ ;  /* 0x000000464746723e */ /* 0x000fe400048070ff */
[----:B------:R-:W-:Y:S02]  /*c040*/  F2FP.SATFINITE.E4M3.F32.PACK_AB_MERGE_C R128, R129, R128, RZ ;  /* 0x000000808180723e */ /* 0x000fe400048070ff */
[----:B------:R-:W-:Y:S02]  /*c050*/  F2FP.SATFINITE.E4M3.F32.PACK_AB_MERGE_C R130, R131, R130, RZ ;  /* 0x000000828382723e */ /* 0x000fe400048070ff */
[----:B------:R-:W-:-:S02]  /*c060*/  F2FP.SATFINITE.E4M3.F32.PACK_AB_MERGE_C R132, R133, R132, RZ ;  /* 0x000000848584723e */ /* 0x000fc400048070ff */
[----:B------:R-:W-:Y:S02]  /*c070*/  F2FP.SATFINITE.E4M3.F32.PACK_AB_MERGE_C R134, R135, R134, RZ ;  /* 0x000000868786723e */ /* 0x000fe400048070ff */
[----:B-1----:R-:W-:Y:S01]  /*c080*/  LOP3.LUT R21, R25, 0x60, RZ, 0x3c, !PT ;  /* 0x0000006019157812 */ /* 0x002fe200078e3cff */
        /* <DEDUP_REMOVED lines=103> */
[----:B------:R-:W-:Y:S01]  /*c700*/  STS.U16 [R25+UR24+0xe408], R150 ;  /* 0x00e4089619007988 */ /* 0x000fe20008000418 */
[----:B------:R-:W-:-:S03]  /*c710*/  SHF.R.U32.HI R31, RZ, 0x5, R57 ;  /* 0x00000005ff1f7819 */ /* 0x000fc60000011639 */
[----:B----4-:R-:W-:Y:S04]  /*c720*/  STS.U16 [R25+UR24], R47 ;  /* 0x0000002f19007988 */ /* 0x010fe80008000418 */
[----:B--2---:R-:W-:Y:S04]  /*c730*/  STS.U16 [R25+UR24+0x400], R45 ;  /* 0x0004002d19007988 */ /* 0x004fe80008000418 */
[----:B------:R-:W-:Y:S04]  /*c740*/  STS.U16 [R25+UR24+0x8], R43 ;  /* 0x0000082b19007988 */ /* 0x000fe80008000418 */
[----:B---3--:R-:W-:Y:S04]  /*c750*/  STS.U16 [R25+UR24+0x408], R41 ;  /* 0x0004082919007988 */ /* 0x008fe80008000418 */
[----:B------:R-:W-:Y:S04]  /*c760*/  STS.U16 [R25+UR24+0x8000], R39 ;  /* 0x0080002719007988 */ /* 0x000fe80008000418 */
[----:B-----5:R-:W-:Y:S04]  /*c770*/  STS.U16 [R25+UR24+0x8400], R37 ;  /* 0x0084002519007988 */ /* 0x020fe80008000418 */
[----:B------:R-:W-:Y:S04]  /*c780*/  STS.U16 [R25+UR24+0x8008], R35 ;  /* 0x0080082319007988 */ /* 0x000fe80008000418 */
[----:B------:R-:W-:Y:S01]  /*c790*/  STS.U16 [R25+UR24+0x8408], R33 ;  /* 0x0084082119007988 */ /* 0x000fe20008000418 */
[----:B------:R1:W-:Y:S06]  /*c7a0*/  MEMBAR.ALL.CTA ;  /* 0x0000000000007992 */ /* 0x0003ec0000008000 */
[----:B-1----:R-:W1:Y:S01]  /*c7b0*/  FENCE.VIEW.ASYNC.S ;  /* 0x00000000000073c6 */ /* 0x002e620000000000 */
[----:B------:R-:W-:Y:S01]  /*c7c0*/  R2UR UR5, R31 ;  /* 0x000000001f0572ca */ /* 0x000fe200000e0000 */
[----:B-1----:R-:W-:Y:S01]  /*c7d0*/  BAR.SYNC.DEFER_BLOCKING 0x0 ;  /* 0x0000000000007b1d */ /* 0x002fe20000010000 */
[----:B------:R-:W-:-:S02]  /*c7e0*/  ELECT P0, URZ, PT ;  /* 0x00000000003f782f */ /* 0x000fc40003800000 */
[----:B------:R-:W-:-:S04]  /*c7f0*/  LOP3.LUT R57, R57, 0x7f, RZ, 0xc0, !PT ;  /* 0x0000007f39397812 */ /* 0x000fc800078ec0ff */
[----:B------:R-:W-:-:S05]  /*c800*/  ISETP.LT.U32.AND P0, PT, R57, 0x40, P0 ;  /* 0x000000403900780c */ /* 0x000fca0000701070 */
[----:B------:R-:W-:-:S04]  /*c810*/  ULOP3.LUT UR5, UR5, 0x1, URZ, 0xc0, !UPT ;  /* 0x0000000105057892 */ /* 0x000fc8000f8ec03f */
[----:B------:R-:W-:Y:S02]  /*c820*/  ULEA UR9, UR5, UR15, 0x7 ;  /* 0x0000000f05097291 */ /* 0x000fe4000f8e383f */
[----:B------:R-:W-:Y:S02]  /*c830*/  ULEA UR8, UR5, UR24, 0xf ;  /* 0x0000001805087291 */ /* 0x000fe4000f8e783f */
[----:B------:R-:W-:Y:S01]  /*c840*/  VOTEU.ANY UP0, P0 ;  /* 0x00000000003f7886 */ /* 0x000fe20000000100 */
[----:B------:R-:W-:Y:S01]  /*c850*/  VOTEU.ANY UP1, P0 ;  /* 0x00000000003f7886 */ /* 0x000fe20000020100 */
[----:B------:R-:W-:-:S03]  /*c860*/  UMOV UR10, UR11 ;  /* 0x0000000b000a7c82 */ /* 0x000fc60008000000 */
[----:B------:R-:W-:Y:S01]  /*c870*/  @UP0 UMOV UR6, UR30 ;  /* 0x0000001e00060c82 */ /* 0x000fe20008000000 */
[----:B------:R-:W-:Y:S02]  /*c880*/  @UP0 UMOV UR7, UR31 ;  /* 0x0000001f00070c82 */ /* 0x000fe40008000000 */
[----:B------:R1:W-:Y:S01]  /*c890*/  @UP1 UTMASTG.2D [UR8], [UR6] ;  /* 0x00000008060013b5 */ /* 0x0003e20008008000 */
[----:B------:R0:W-:Y:S01]  /*c8a0*/  UTMACMDFLUSH ;  /* 0x00000000000079b7 */ /* 0x0001e20000000000 */
[----:B------:R-:W-:-:S04]  /*c8b0*/  DEPBAR.LE SB0, 0x0 ;  /* 0x000080000000791a */ /* 0x000fc80000000000 */
[----:B------:R-:W-:Y:S06]  /*c8c0*/  BAR.SYNC.DEFER_BLOCKING 0x0 ;  /* 0x0000000000007b1d */ /* 0x000fec0000010000 */
[----:B-1----:R-:W-:Y:S05]  /*c8d0*/  EXIT ;  /* 0x000000000000794d */ /* 0x002fea0003800000 */
.L_x_49:
[----:B------:R-:W1:Y:S02]  /*c8e0*/  SYNCS.PHASECHK.TRANS64.TRYWAIT P0, [UR19+0x20000], R0 ;  /* 0x02000000ff0075a7 */ /* 0x000e640008000153 */
[----:B-1----:R-:W-:Y:S05]  /*c8f0*/  @!P0 BRA `(.L_x_49) ;  /* 0xfffffffc00f88947 */ /* 0x002fea000383ffff */
[----:B------:R-:W-:Y:S05]  /*c900*/  BRA `(.L_x_51) ;  /* 0xffffff8400507947 */ /* 0x000fea000383ffff */
.L_x_52:
[----:B------:R-:W-:-:S00]  /*c910*/  BRA `(.L_x_52) ;  /* 0xfffffffc00fc7947 */ /* 0x000fc0000383ffff */
[----:B------:R-:W-:-:S00]  /*c920*/  NOP ;  /* 0x0000000000007918 */ /* 0x000fc00000000000 */
        /* <DEDUP_REMOVED lines=13> */
.L_x_53:


//--------------------- .nv.shared.gluon_wgmma    --------------------------
	.section	.nv.shared.gluon_wgmma,"aw",@nobits
	.sectionflags	@""
	.align	16
	.zero		1024


//--------------------- .nv.shared.reserved.0     --------------------------
	.section	.nv.shared.reserved.0,"aw",@nobits
	.weak		__nv_reservedSMEM_offset_0_alias
	.size		__nv_reservedSMEM_offset_0_alias, 0, 0
	.other		__nv_reservedSMEM_offset_0_alias,@"STO_CUDA_RESERVED_SHARED STV_DEFAULT"
__nv_reservedSMEM_offset_0_alias:
	.zero		0


//--------------------- .nv.constant0.gluon_wgmma --------------------------
	.section	.nv.constant0.gluon_wgmma,"a",@progbits
	.sectionflags	@""
	.align	4
.nv.constant0.gluon_wgmma:
	.zero		608


//--------------------- SYMBOLS --------------------------

	.type		.nv.reservedSmem.offset0,@object
	.size		.nv.reservedSmem.offset0,0x4
